	.target	sm_90a

	.elftype	@"ET_EXEC"


//--------------------- .note.nv.tkinfo           --------------------------
	.section	.note.nv.tkinfo,"",@"SHT_NOTE"
	.sectionflags	@"SHF_NOTE_NV_TKINFO"
	.tkinfo
        /*0018*/ 	.word	0x00000002
        /*0030*/ 	.string	""
        /*0030*/ 	.string	"ptxas"
        /*0030*/ 	.string	"Cuda compilation tools, release 13.0, V13.0.88"
        /*0030*/ 	.string	"Build cuda_13.0.r13.0/compiler.36424714_0"
        /*0030*/ 	.string	"-arch sm_90a -m 64 "



//--------------------- .note.nv.cuinfo           --------------------------
	.section	.note.nv.cuinfo,"",@"SHT_NOTE"
	.sectionflags	@"SHF_NOTE_NV_CUINFO"
        /*0018*/ 	.short	0x0002
        /*001a*/ 	.short	0x005a
        /*001c*/ 	.short	0x0082
	.zero		2


//--------------------- .nv.info                  --------------------------
	.section	.nv.info,"",@"SHT_CUDA_INFO"
	.align	4


	//----- nvinfo : EIATTR_REGCOUNT
	.align		4
        /*0000*/ 	.byte	0x04, 0x2f
        /*0002*/ 	.short	(.L_15 - .L_14)
	.align		4
.L_14:
        /*0004*/ 	.word	index@(_ZN7cutlass13device_kernelINS_4fmha6kernel13FmhaKernelTmaINS1_10collective15FmhaMainloopTmaINS_10bfloat16_tEfN4cute5tupleIJNS7_1CILi64EEENS9_ILi128EEENS9_ILi32EEEEEENS4_13DefaultFusionEJEEENS4_15FmhaFwdEpilogueIS6_fNS8_IJSA_SC_SB_EEEEEJEEEEEvNT_6ParamsE)
        /*0008*/ 	.word	0x00000071


	//----- nvinfo : EIATTR_FRAME_SIZE
	.align		4
.L_15:
        /*000c*/ 	.byte	0x04, 0x11
        /*000e*/ 	.short	(.L_17 - .L_16)
	.align		4
.L_16:
        /*0010*/ 	.word	index@($__internal_0_$__cuda_sm20_rcp_rn_f32_slowpath)
        /*0014*/ 	.word	0x00000000


	//----- nvinfo : EIATTR_FRAME_SIZE
	.align		4
.L_17:
        /*0018*/ 	.byte	0x04, 0x11
        /*001a*/ 	.short	(.L_19 - .L_18)
	.align		4
.L_18:
        /*001c*/ 	.word	index@(_ZN7cutlass13device_kernelINS_4fmha6kernel13FmhaKernelTmaINS1_10collective15FmhaMainloopTmaINS_10bfloat16_tEfN4cute5tupleIJNS7_1CILi64EEENS9_ILi128EEENS9_ILi32EEEEEENS4_13DefaultFusionEJEEENS4_15FmhaFwdEpilogueIS6_fNS8_IJSA_SC_SB_EEEEEJEEEEEvNT_6ParamsE)
        /*0020*/ 	.word	0x00000000


	//----- nvinfo : EIATTR_MIN_STACK_SIZE
	.align		4
.L_19:
        /*0024*/ 	.byte	0x04, 0x12
        /*0026*/ 	.short	(.L_21 - .L_20)
	.align		4
.L_20:
        /*0028*/ 	.word	index@(_ZN7cutlass13device_kernelINS_4fmha6kernel13FmhaKernelTmaINS1_10collective15FmhaMainloopTmaINS_10bfloat16_tEfN4cute5tupleIJNS7_1CILi64EEENS9_ILi128EEENS9_ILi32EEEEEENS4_13DefaultFusionEJEEENS4_15FmhaFwdEpilogueIS6_fNS8_IJSA_SC_SB_EEEEEJEEEEEvNT_6ParamsE)
        /*002c*/ 	.word	0x00000000
.L_21:


//--------------------- .nv.compat                --------------------------
	.section	.nv.compat,"",@"SHT_CUDA_COMPAT_INFO"
	.align	4
        /*0000*/ 	.byte	0x02, 0x09, 0x01, 0x00, 0x02, 0x02, 0x04, 0x00, 0x02, 0x05, 0x05, 0x00, 0x03, 0x07, 0x01, 0x01
        /*0010*/ 	.byte	0x02, 0x03, 0x01, 0x00, 0x02, 0x06, 0x01, 0x00, 0x04, 0x0b, 0x08, 0x00, 0x00, 0x00, 0x00, 0x00
        /*0020*/ 	.byte	0x00, 0x00, 0x00, 0x00


//--------------------- .nv.info._ZN7cutlass13device_kernelINS_4fmha6kernel13FmhaKernelTmaINS1_10collective15FmhaMainloopTmaINS_10bfloat16_tEfN4cute5tupleIJNS7_1CILi64EEENS9_ILi128EEENS9_ILi32EEEEEENS4_13DefaultFusionEJEEENS4_15FmhaFwdEpilogueIS6_fNS8_IJSA_SC_SB_EEEEEJEEEEEvNT_6ParamsE --------------------------
	.section	.nv.info._ZN7cutlass13device_kernelINS_4fmha6kernel13FmhaKernelTmaINS1_10collective15FmhaMainloopTmaINS_10bfloat16_tEfN4cute5tupleIJNS7_1CILi64EEENS9_ILi128EEENS9_ILi32EEEEEENS4_13DefaultFusionEJEEENS4_15FmhaFwdEpilogueIS6_fNS8_IJSA_SC_SB_EEEEEJEEEEEvNT_6ParamsE,"",@"SHT_CUDA_INFO"
	.sectionflags	@""
	.align	4


	//----- nvinfo : EIATTR_CUDA_API_VERSION
	.align		4
        /*0000*/ 	.byte	0x04, 0x37
        /*0002*/ 	.short	(.L_23 - .L_22)
.L_22:
        /*0004*/ 	.word	0x00000082


	//----- nvinfo : EIATTR_KPARAM_INFO
	.align		4
.L_23:
        /*0008*/ 	.byte	0x04, 0x17
        /*000a*/ 	.short	(.L_25 - .L_24)
.L_24:
        /*000c*/ 	.word	0x00000000
        /*0010*/ 	.short	0x0000
        /*0012*/ 	.short	0x0070
        /*0014*/ 	.byte	0x00, 0xf0, 0x01, 0x20


	//----- nvinfo : EIATTR_SPARSE_MMA_MASK
	.align		4
.L_25:
        /*0018*/ 	.byte	0x03, 0x50
        /*001a*/ 	.short	0x0000


	//----- nvinfo : EIATTR_MAXREG_COUNT
	.align		4
        /*001c*/ 	.byte	0x03, 0x1b
        /*001e*/ 	.short	0x00ff


	//----- nvinfo : EIATTR_NUM_BARRIERS
	.align		4
        /*0020*/ 	.byte	0x02, 0x4c
        /*0022*/ 	.byte	0x02
	.zero		1


	//----- nvinfo : EIATTR_EXTERNS
	.align		4
        /*0024*/ 	.byte	0x04, 0x0f
        /*0026*/ 	.short	(.L_27 - .L_26)


	//   ....[0]....
	.align		4
.L_26:
        /*0028*/ 	.word	index@(__assertfail)


	//----- nvinfo : EIATTR_MERCURY_ISA_VERSION
	.align		4
.L_27:
        /*002c*/ 	.byte	0x03, 0x5f
        /*002e*/ 	.short	0x0101


	//----- nvinfo : EIATTR_COOP_GROUP_MASK_REGIDS
	.align		4
        /*0030*/ 	.byte	0x04, 0x29
        /*0032*/ 	.short	(.L_29 - .L_28)


	//   ....[0]....
.L_28:
        /*0034*/ 	.word	0xffffffff


	//   ....[1]....
        /*0038*/ 	.word	0xffffffff


	//   ....[2]....
        /*003c*/ 	.word	0xffffffff


	//   ....[3]....
        /*0040*/ 	.word	0xffffffff


	//   ....[4]....
        /*0044*/ 	.word	0xffffffff


	//   ....[5]....
        /*0048*/ 	.word	0xffffffff


	//   ....[6]....
        /*004c*/ 	.word	0xffffffff


	//   ....[7]....
        /*0050*/ 	.word	0xffffffff


	//   ....[8]....
        /*0054*/ 	.word	0xffffffff


	//   ....[9]....
        /*0058*/ 	.word	0xffffffff


	//   ....[10]....
        /*005c*/ 	.word	0xffffffff


	//   ....[11]....
        /*0060*/ 	.word	0xffffffff


	//   ....[12]....
        /*0064*/ 	.word	0xffffffff


	//   ....[13]....
        /*0068*/ 	.word	0xffffffff


	//   ....[14]....
        /*006c*/ 	.word	0xffffffff


	//   ....[15]....
        /*0070*/ 	.word	0xffffffff


	//   ....[16]....
        /*0074*/ 	.word	0xffffffff


	//----- nvinfo : EIATTR_COOP_GROUP_INSTR_OFFSETS
	.align		4
.L_29:
        /*0078*/ 	.byte	0x04, 0x28
        /*007a*/ 	.short	(.L_31 - .L_30)


	//   ....[0]....
.L_30:
        /*007c*/ 	.word	0x00000050


	//   ....[1]....
        /*0080*/ 	.word	0x00000140


	//   ....[2]....
        /*0084*/ 	.word	0x00000270


	//   ....[3]....
        /*0088*/ 	.word	0x00000410


	//   ....[4]....
        /*008c*/ 	.word	0x00000550


	//   ....[5]....
        /*0090*/ 	.word	0x00001690


	//   ....[6]....
        /*0094*/ 	.word	0x00001720


	//   ....[7]....
        /*0098*/ 	.word	0x00001730


	//   ....[8]....
        /*009c*/ 	.word	0x00001780


	//   ....[9]....
        /*00a0*/ 	.word	0x00003d30


	//   ....[10]....
        /*00a4*/ 	.word	0x00003d50


	//   ....[11]....
        /*00a8*/ 	.word	0x00003d80


	//   ....[12]....
        /*00ac*/ 	.word	0x00003d90


	//   ....[13]....
        /*00b0*/ 	.word	0x00006180


	//   ....[14]....
        /*00b4*/ 	.word	0x000061c0


	//   ....[15]....
        /*00b8*/ 	.word	0x00006200


	//   ....[16]....
        /*00bc*/ 	.word	0x00006220


	//----- nvinfo : EIATTR_SYSCALL_OFFSETS
	.align		4
.L_31:
        /*00c0*/ 	.byte	0x04, 0x46
        /*00c2*/ 	.short	(.L_33 - .L_32)


	//   ....[0]....
.L_32:
        /*00c4*/ 	.word	0x00006a60


	//   ....[1]....
        /*00c8*/ 	.word	0x00006b80


	//----- nvinfo : EIATTR_MBARRIER_INSTR_OFFSETS
	.align		4
.L_33:
        /*00cc*/ 	.byte	0x04, 0x39
        /*00ce*/ 	.short	(.L_35 - .L_34)


	//   ....[0]....
.L_34:
        /*00d0*/ 	.word	0x00000240
        /*00d4*/ 	.word	0x000000ff
        /*00d8*/ 	.word	0x00009040
        /*00dc*/ 	.short	0x0100
        /*00de*/ 	.byte	0x08
	.zero		1


	//   ....[1]....
        /*00e0*/ 	.word	0x00000250
        /*00e4*/ 	.word	0x000000ff
        /*00e8*/ 	.word	0x00009048
        /*00ec*/ 	.short	0x0100
        /*00ee*/ 	.byte	0x08
	.zero		1


	//   ....[2]....
        /*00f0*/ 	.word	0x00000380
        /*00f4*/ 	.word	0x000000ff
        /*00f8*/ 	.word	0x00009000
        /*00fc*/ 	.short	0x0100
        /*00fe*/ 	.byte	0x08
	.zero		1


	//   ....[3]....
        /*0100*/ 	.word	0x00000390
        /*0104*/ 	.word	0x000000ff
        /*0108*/ 	.word	0x00009020
        /*010c*/ 	.short	0x0100
        /*010e*/ 	.byte	0x08
	.zero		1


	//   ....[4]....
        /*0110*/ 	.word	0x000003a0
        /*0114*/ 	.word	0x000000ff
        /*0118*/ 	.word	0x00009008
        /*011c*/ 	.short	0x0100
        /*011e*/ 	.byte	0x08
	.zero		1


	//   ....[5]....
        /*0120*/ 	.word	0x000003b0
        /*0124*/ 	.word	0x000000ff
        /*0128*/ 	.word	0x00009028
        /*012c*/ 	.short	0x0100
        /*012e*/ 	.byte	0x08
	.zero		1


	//   ....[6]....
        /*0130*/ 	.word	0x000003c0
        /*0134*/ 	.word	0x000000ff
        /*0138*/ 	.word	0x00009010
        /*013c*/ 	.short	0x0100
        /*013e*/ 	.byte	0x08
	.zero		1


	//   ....[7]....
        /*0140*/ 	.word	0x000003d0
        /*0144*/ 	.word	0x000000ff
        /*0148*/ 	.word	0x00009030
        /*014c*/ 	.short	0x0100
        /*014e*/ 	.byte	0x08
	.zero		1


	//   ....[8]....
        /*0150*/ 	.word	0x000003e0
        /*0154*/ 	.word	0x000000ff
        /*0158*/ 	.word	0x00009018
        /*015c*/ 	.short	0x0100
        /*015e*/ 	.byte	0x08
	.zero		1


	//   ....[9]....
        /*0160*/ 	.word	0x000003f0
        /*0164*/ 	.word	0x000000ff
        /*0168*/ 	.word	0x00009038
        /*016c*/ 	.short	0x0100
        /*016e*/ 	.byte	0x08
	.zero		1


	//   ....[10]....
        /*0170*/ 	.word	0x00000520
        /*0174*/ 	.word	0x000000ff
        /*0178*/ 	.word	0x00009050
        /*017c*/ 	.short	0x0100
        /*017e*/ 	.byte	0x08
	.zero		1


	//   ....[11]....
        /*0180*/ 	.word	0x00000530
        /*0184*/ 	.word	0x000000ff
        /*0188*/ 	.word	0x00009058
        /*018c*/ 	.short	0x0100
        /*018e*/ 	.byte	0x08
	.zero		1


	//   ....[12]....
        /*0190*/ 	.word	0x00000670
        /*0194*/ 	.word	0x00000003
        /*0198*/ 	.word	0x00009048
        /*019c*/ 	.short	0x010a
        /*019e*/ 	.byte	0x3f
	.zero		1


	//   ....[13]....
        /*01a0*/ 	.word	0x00000930
        /*01a4*/ 	.word	0x00000003
        /*01a8*/ 	.word	0x00009020
        /*01ac*/ 	.short	0x010a
        /*01ae*/ 	.byte	0x3f
	.zero		1


	//   ....[14]....
        /*01b0*/ 	.word	0x00000ae0
        /*01b4*/ 	.word	0x00000000
        /*01b8*/ 	.word	0x00009020
        /*01bc*/ 	.short	0x010a
        /*01be*/ 	.byte	0x3f
	.zero		1


	//   ....[15]....
        /*01c0*/ 	.word	0x00000d00
        /*01c4*/ 	.word	0x00000002
        /*01c8*/ 	.word	0x00009020
        /*01cc*/ 	.short	0x010a
        /*01ce*/ 	.byte	0x3f
	.zero		1


	//   ....[16]....
        /*01d0*/ 	.word	0x00000f10
        /*01d4*/ 	.word	0x00000003
        /*01d8*/ 	.word	0x00009020
        /*01dc*/ 	.short	0x010a
        /*01de*/ 	.byte	0x3f
	.zero		1


	//   ....[17]....
        /*01e0*/ 	.word	0x00001140
        /*01e4*/ 	.word	0x00000002
        /*01e8*/ 	.word	0x00009040
        /*01ec*/ 	.short	0x010a
        /*01ee*/ 	.byte	0x3f
	.zero		1


	//   ....[18]....
        /*01f0*/ 	.word	0x00001160
        /*01f4*/ 	.word	0x00000002
        /*01f8*/ 	.word	0x00009000
        /*01fc*/ 	.short	0x010a
        /*01fe*/ 	.byte	0x3f
	.zero		1


	//   ....[19]....
        /*0200*/ 	.word	0x00001bc0
        /*0204*/ 	.word	0x00000002
        /*0208*/ 	.word	0x00009008
        /*020c*/ 	.short	0x010a
        /*020e*/ 	.byte	0x3f
	.zero		1


	//   ....[20]....
        /*0210*/ 	.word	0x000034b0
        /*0214*/ 	.word	0x0000000b
        /*0218*/ 	.word	0x00000000
        /*021c*/ 	.short	0x0101
        /*021e*/ 	.byte	0x3f
	.zero		1


	//   ....[21]....
        /*0220*/ 	.word	0x00003570
        /*0224*/ 	.word	0x00000009
        /*0228*/ 	.word	0x00009000
        /*022c*/ 	.short	0x010a
        /*022e*/ 	.byte	0x3f
	.zero		1


	//   ....[22]....
        /*0230*/ 	.word	0x000036f0
        /*0234*/ 	.word	0x00000000
        /*0238*/ 	.word	0x00009020
        /*023c*/ 	.short	0x010a
        /*023e*/ 	.byte	0x3f
	.zero		1


	//   ....[23]....
        /*0240*/ 	.word	0x00003e20
        /*0244*/ 	.word	0x00000068
        /*0248*/ 	.word	0x00000000
        /*024c*/ 	.short	0x0101
        /*024e*/ 	.byte	0x3f
	.zero		1


	//   ....[24]....
        /*0250*/ 	.word	0x00003e70
        /*0254*/ 	.word	0x0000006e
        /*0258*/ 	.word	0x00009000
        /*025c*/ 	.short	0x010a
        /*025e*/ 	.byte	0x3f
	.zero		1


	//   ....[25]....
        /*0260*/ 	.word	0x00005e20
        /*0264*/ 	.word	0x0000000a
        /*0268*/ 	.word	0x00000000
        /*026c*/ 	.short	0x0101
        /*026e*/ 	.byte	0x3f
	.zero		1


	//   ....[26]....
        /*0270*/ 	.word	0x00005ea0
        /*0274*/ 	.word	0x0000000a
        /*0278*/ 	.word	0x00009020
        /*027c*/ 	.short	0x010a
        /*027e*/ 	.byte	0x3f
	.zero		1


	//   ....[27]....
        /*0280*/ 	.word	0x00007030
        /*0284*/ 	.word	0x00000003
        /*0288*/ 	.word	0x00009048
        /*028c*/ 	.short	0x010a
        /*028e*/ 	.byte	0x3f
	.zero		1


	//   ....[28]....
        /*0290*/ 	.word	0x00007080
        /*0294*/ 	.word	0x00000003
        /*0298*/ 	.word	0x00009020
        /*029c*/ 	.short	0x010a
        /*029e*/ 	.byte	0x3f
	.zero		1


	//   ....[29]....
        /*02a0*/ 	.word	0x000070d0
        /*02a4*/ 	.word	0x00000000
        /*02a8*/ 	.word	0x00009020
        /*02ac*/ 	.short	0x010a
        /*02ae*/ 	.byte	0x3f
	.zero		1


	//   ....[30]....
        /*02b0*/ 	.word	0x00007120
        /*02b4*/ 	.word	0x00000002
        /*02b8*/ 	.word	0x00009020
        /*02bc*/ 	.short	0x010a
        /*02be*/ 	.byte	0x3f
	.zero		1


	//   ....[31]....
        /*02c0*/ 	.word	0x00007170
        /*02c4*/ 	.word	0x00000003
        /*02c8*/ 	.word	0x00009020
        /*02cc*/ 	.short	0x010a
        /*02ce*/ 	.byte	0x3f
	.zero		1


	//   ....[32]....
        /*02d0*/ 	.word	0x000071c0
        /*02d4*/ 	.word	0x00000002
        /*02d8*/ 	.word	0x00009040
        /*02dc*/ 	.short	0x010a
        /*02de*/ 	.byte	0x3f
	.zero		1


	//   ....[33]....
        /*02e0*/ 	.word	0x00007210
        /*02e4*/ 	.word	0x00000002
        /*02e8*/ 	.word	0x00009000
        /*02ec*/ 	.short	0x010a
        /*02ee*/ 	.byte	0x3f
	.zero		1


	//   ....[34]....
        /*02f0*/ 	.word	0x00007260
        /*02f4*/ 	.word	0x00000002
        /*02f8*/ 	.word	0x00009008
        /*02fc*/ 	.short	0x010a
        /*02fe*/ 	.byte	0x3f
	.zero		1


	//   ....[35]....
        /*0300*/ 	.word	0x000072b0
        /*0304*/ 	.word	0x00000009
        /*0308*/ 	.word	0x00009000
        /*030c*/ 	.short	0x010a
        /*030e*/ 	.byte	0x3f
	.zero		1


	//   ....[36]....
        /*0310*/ 	.word	0x00007300
        /*0314*/ 	.word	0x00000000
        /*0318*/ 	.word	0x00009020
        /*031c*/ 	.short	0x010a
        /*031e*/ 	.byte	0x3f
	.zero		1


	//   ....[37]....
        /*0320*/ 	.word	0x00007350
        /*0324*/ 	.word	0x0000006e
        /*0328*/ 	.word	0x00009000
        /*032c*/ 	.short	0x010a
        /*032e*/ 	.byte	0x3f
	.zero		1


	//   ....[38]....
        /*0330*/ 	.word	0x000073a0
        /*0334*/ 	.word	0x0000000a
        /*0338*/ 	.word	0x00009020
        /*033c*/ 	.short	0x010a
        /*033e*/ 	.byte	0x3f
	.zero		1


	//----- nvinfo : EIATTR_NUM_MBARRIERS
	.align		4
.L_35:
        /*0340*/ 	.byte	0x03, 0x38
        /*0342*/ 	.short	0x000c


	//----- nvinfo : EIATTR_EXIT_INSTR_OFFSETS
	.align		4
        /*0344*/ 	.byte	0x04, 0x1c
        /*0346*/ 	.short	(.L_37 - .L_36)


	//   ....[0]....
.L_36:
        /*0348*/ 	.word	0x00007020


	//----- nvinfo : EIATTR_MAX_THREADS
	.align		4
.L_37:
        /*034c*/ 	.byte	0x04, 0x05
        /*034e*/ 	.short	(.L_39 - .L_38)
.L_38:
        /*0350*/ 	.word	0x00000080
        /*0354*/ 	.word	0x00000001
        /*0358*/ 	.word	0x00000001


	//----- nvinfo : EIATTR_CRS_STACK_SIZE
	.align		4
.L_39:
        /*035c*/ 	.byte	0x04, 0x1e
        /*035e*/ 	.short	(.L_41 - .L_40)
.L_40:
        /*0360*/ 	.word	0x00000000


	//----- nvinfo : EIATTR_CBANK_PARAM_SIZE
	.align		4
.L_41:
        /*0364*/ 	.byte	0x03, 0x19
        /*0366*/ 	.short	0x0870


	//----- nvinfo : EIATTR_PARAM_CBANK
	.align		4
        /*0368*/ 	.byte	0x04, 0x0a
        /*036a*/ 	.short	(.L_43 - .L_42)
	.align		4
.L_42:
        /*036c*/ 	.word	index@(.nv.constant0._ZN7cutlass13device_kernelINS_4fmha6kernel13FmhaKernelTmaINS1_10collective15FmhaMainloopTmaINS_10bfloat16_tEfN4cute5tupleIJNS7_1CILi64EEENS9_ILi128EEENS9_ILi32EEEEEENS4_13DefaultFusionEJEEENS4_15FmhaFwdEpilogueIS6_fNS8_IJSA_SC_SB_EEEEEJEEEEEvNT_6ParamsE)
        /*0370*/ 	.short	0x0210
        /*0372*/ 	.short	0x0870


	//----- nvinfo : EIATTR_SW_WAR
	.align		4
.L_43:
        /*0374*/ 	.byte	0x04, 0x36
        /*0376*/ 	.short	(.L_45 - .L_44)
.L_44:
        /*0378*/ 	.word	0x00000008
.L_45:


//--------------------- .nv.callgraph             --------------------------
	.section	.nv.callgraph,"",@"SHT_CUDA_CALLGRAPH"
	.align	4
	.sectionentsize	8
	.align		4
        /*0000*/ 	.word	0x00000000
	.align		4
        /*0004*/ 	.word	0xffffffff
	.align		4
        /*0008*/ 	.word	index@(_ZN7cutlass13device_kernelINS_4fmha6kernel13FmhaKernelTmaINS1_10collective15FmhaMainloopTmaINS_10bfloat16_tEfN4cute5tupleIJNS7_1CILi64EEENS9_ILi128EEENS9_ILi32EEEEEENS4_13DefaultFusionEJEEENS4_15FmhaFwdEpilogueIS6_fNS8_IJSA_SC_SB_EEEEEJEEEEEvNT_6ParamsE)
	.align		4
        /*000c*/ 	.word	index@(__assertfail)
	.align		4
        /*0010*/ 	.word	0x00000000
	.align		4
        /*0014*/ 	.word	0xfffffffe
	.align		4
        /*0018*/ 	.word	0x00000000
	.align		4
        /*001c*/ 	.word	0xfffffffd
	.align		4
        /*0020*/ 	.word	0x00000000
	.align		4
        /*0024*/ 	.word	0xfffffffc


//--------------------- .nv.constant4             --------------------------
	.section	.nv.constant4,"a",@progbits
	.align	8
	.align		8
.nv.constant4:
        /*0000*/ 	.dword	__assertfail
	.align		8
        /*0008*/ 	.dword	__unnamed_1
	.align		8
        /*0010*/ 	.dword	_ZN39_INTERNAL_f86b99dd_4_k_cu_e3ef7be3_33084cuda3std3__45__cpo5beginE
	.align		8
        /*0018*/ 	.dword	_ZN39_INTERNAL_f86b99dd_4_k_cu_e3ef7be3_33084cuda3std3__45__cpo3endE
	.align		8
        /*0020*/ 	.dword	_ZN39_INTERNAL_f86b99dd_4_k_cu_e3ef7be3_33084cuda3std3__45__cpo6cbeginE
	.align		8
        /*0028*/ 	.dword	_ZN39_INTERNAL_f86b99dd_4_k_cu_e3ef7be3_33084cuda3std3__45__cpo4cendE
	.align		8
        /*0030*/ 	.dword	_ZN39_INTERNAL_f86b99dd_4_k_cu_e3ef7be3_33084cuda3std3__441_GLOBAL__N__f86b99dd_4_k_cu_e3ef7be3_33086ignoreE
	.align		8
        /*0038*/ 	.dword	_ZN39_INTERNAL_f86b99dd_4_k_cu_e3ef7be3_33084cuda3std3__419piecewise_constructE
	.align		8
        /*0040*/ 	.dword	_ZN39_INTERNAL_f86b99dd_4_k_cu_e3ef7be3_33084cuda3std3__48in_placeE
	.align		8
        /*0048*/ 	.dword	_ZN39_INTERNAL_f86b99dd_4_k_cu_e3ef7be3_33084cuda3std6ranges3__45__cpo4swapE
	.align		8
        /*0050*/ 	.dword	_ZN39_INTERNAL_f86b99dd_4_k_cu_e3ef7be3_33084cuda3std6ranges3__45__cpo9iter_moveE
	.align		8
        /*0058*/ 	.dword	_ZN39_INTERNAL_f86b99dd_4_k_cu_e3ef7be3_33084cute7productE
	.align		8
        /*0060*/ 	.dword	_ZN39_INTERNAL_f86b99dd_4_k_cu_e3ef7be3_33084cute1_E
	.align		8
        /*0068*/ 	.dword	$str$23
	.align		8
        /*0070*/ 	.dword	$str$24


//--------------------- .text._ZN7cutlass13device_kernelINS_4fmha6kernel13FmhaKernelTmaINS1_10collective15FmhaMainloopTmaINS_10bfloat16_tEfN4cute5tupleIJNS7_1CILi64EEENS9_ILi128EEENS9_ILi32EEEEEENS4_13DefaultFusionEJEEENS4_15FmhaFwdEpilogueIS6_fNS8_IJSA_SC_SB_EEEEEJEEEEEvNT_6ParamsE --------------------------
	.section	.text._ZN7cutlass13device_kernelINS_4fmha6kernel13FmhaKernelTmaINS1_10collective15FmhaMainloopTmaINS_10bfloat16_tEfN4cute5tupleIJNS7_1CILi64EEENS9_ILi128EEENS9_ILi32EEEEEENS4_13DefaultFusionEJEEENS4_15FmhaFwdEpilogueIS6_fNS8_IJSA_SC_SB_EEEEEJEEEEEvNT_6ParamsE,"ax",@progbits
	.align	128
.text._ZN7cutlass13device_kernelINS_4fmha6kernel13FmhaKernelTmaINS1_10collective15FmhaMainloopTmaINS_10bfloat16_tEfN4cute5tupleIJNS7_1CILi64EEENS9_ILi128EEENS9_ILi32EEEEEENS4_13DefaultFusionEJEEENS4_15FmhaFwdEpilogueIS6_fNS8_IJSA_SC_SB_EEEEEJEEEEEvNT_6ParamsE:
        .type           _ZN7cutlass13device_kernelINS_4fmha6kernel13FmhaKernelTmaINS1_10collective15FmhaMainloopTmaINS_10bfloat16_tEfN4cute5tupleIJNS7_1CILi64EEENS9_ILi128EEENS9_ILi32EEEEEENS4_13DefaultFusionEJEEENS4_15FmhaFwdEpilogueIS6_fNS8_IJSA_SC_SB_EEEEEJEEEEEvNT_6ParamsE,@function
        .size           _ZN7cutlass13device_kernelINS_4fmha6kernel13FmhaKernelTmaINS1_10collective15FmhaMainloopTmaINS_10bfloat16_tEfN4cute5tupleIJNS7_1CILi64EEENS9_ILi128EEENS9_ILi32EEEEEENS4_13DefaultFusionEJEEENS4_15FmhaFwdEpilogueIS6_fNS8_IJSA_SC_SB_EEEEEJEEEEEvNT_6ParamsE,(.L_x_74 - _ZN7cutlass13device_kernelINS_4fmha6kernel13FmhaKernelTmaINS1_10collective15FmhaMainloopTmaINS_10bfloat16_tEfN4cute5tupleIJNS7_1CILi64EEENS9_ILi128EEENS9_ILi32EEEEEENS4_13DefaultFusionEJEEENS4_15FmhaFwdEpilogueIS6_fNS8_IJSA_SC_SB_EEEEEJEEEEEvNT_6ParamsE)
        .other          _ZN7cutlass13device_kernelINS_4fmha6kernel13FmhaKernelTmaINS1_10collective15FmhaMainloopTmaINS_10bfloat16_tEfN4cute5tupleIJNS7_1CILi64EEENS9_ILi128EEENS9_ILi32EEEEEENS4_13DefaultFusionEJEEENS4_15FmhaFwdEpilogueIS6_fNS8_IJSA_SC_SB_EEEEEJEEEEEvNT_6ParamsE,@"STO_CUDA_ENTRY STV_DEFAULT"
_ZN7cutlass13device_kernelINS_4fmha6kernel13FmhaKernelTmaINS1_10collective15FmhaMainloopTmaINS_10bfloat16_tEfN4cute5tupleIJNS7_1CILi64EEENS9_ILi128EEENS9_ILi32EEEEEENS4_13DefaultFusionEJEEENS4_15FmhaFwdEpilogueIS6_fNS8_IJSA_SC_SB_EEEEEJEEEEEvNT_6ParamsE:
[----:B------:R-:W1:Y:S01]  /*0000*/  LDC R1, c[0x0][0x28] ;  /* 0x00000a00ff017b82 */ /* 0x000e620000000800 */
[----:B------:R-:W2:Y:S01]  /*0010*/  S2R R13, SR_TID.X ;  /* 0x00000000000d7919 */ /* 0x000ea20000002100 */
[----:B------:R-:W-:Y:S01]  /*0020*/  ELECT P0, URZ, PT ;  /* 0x00000000003f782f */ /* 0x000fe20003800000 */
[----:B------:R-:W-:Y:S01]  /*0030*/  BSSY B0, `(.L_x_0) ;  /* 0x0000010000007945 */ /* 0x000fe20003800000 */
[----:B--2---:R-:W-:-:S05]  /*0040*/  SHF.R.U32.HI R8, RZ, 0x5, R13 ;  /* 0x00000005ff087819 */ /* 0x004fca000001160d */
[----:B------:R-:W2:Y:S02]  /*0050*/  SHFL.IDX PT, R0, R8, RZ, 0x1f ;  /* 0x00001fff08007589 */ /* 0x000ea400000e0000 */
[----:B--2---:R-:W-:-:S13]  /*0060*/  ISETP.NE.OR P0, PT, R0, RZ, !P0 ;  /* 0x000000ff0000720c */ /* 0x004fda0004705670 */
[----:B-1----:R-:W-:Y:S05]  /*0070*/  @P0 BRA `(.L_x_1) ;  /* 0x00000000002c0947 */ /* 0x002fea0003800000 */
[----:B------:R-:W-:Y:S02]  /*0080*/  ULDC.64 UR4, c[0x0][0x198] ;  /* 0x0000660000047ab9 */ /* 0x000fe40000000a00 */
[----:B------:R-:W-:Y:S02]  /*0090*/  UIADD3 UR6, UP0, UR4, 0xf0, URZ ;  /* 0x000000f004067890 */ /* 0x000fe4000ff1e03f */
[----:B------:R-:W-:Y:S02]  /*00a0*/  UIADD3 UR8, UP1, UR4, 0x1f0, URZ ;  /* 0x000001f004087890 */ /* 0x000fe4000ff3e03f */
[----:B------:R-:W-:Y:S02]  /*00b0*/  UIADD3 UR4, UP2, UR4, 0x2f0, URZ ;  /* 0x000002f004047890 */ /* 0x000fe4000ff5e03f */
[----:B------:R-:W-:Y:S02]  /*00c0*/  UIADD3.X UR7, URZ, UR5, URZ, UP0, !UPT ;  /* 0x000000053f077290 */ /* 0x000fe400087fe43f */
[----:B------:R-:W-:-:S02]  /*00d0*/  UIADD3.X UR9, URZ, UR5, URZ, UP1, !UPT ;  /* 0x000000053f097290 */ /* 0x000fc40008ffe43f */
[----:B------:R-:W-:-:S05]  /*00e0*/  UIADD3.X UR5, URZ, UR5, URZ, UP2, !UPT ;  /* 0x000000053f057290 */ /* 0x000fca00097fe43f */
[----:B------:R1:W-:Y:S02]  /*00f0*/  UTMACCTL.PF [UR6] ;  /* 0x00000000060079b9 */ /* 0x0003e40008040000 */
[----:B------:R1:W-:Y:S02]  /*0100*/  UTMACCTL.PF [UR8] ;  /* 0x00000000080079b9 */ /* 0x0003e40008040000 */
[----:B------:R1:W-:Y:S02]  /*0110*/  UTMACCTL.PF [UR4] ;  /* 0x00000000040079b9 */ /* 0x0003e40008040000 */
[----:B-1----:R-:W-:Y:S01]  /*0120*/  NOP ;  /* 0x0000000000007918 */ /* 0x002fe20000000000 */
.L_x_1:
[----:B------:R-:W-:Y:S05]  /*0130*/  BSYNC B0 ;  /* 0x0000000000007941 */ /* 0x000fea0003800000 */
.L_x_0:
[----:B------:R-:W1:Y:S02]  /*0140*/  SHFL.IDX PT, R0, R8, RZ, 0x1f ;  /* 0x00001fff08007589 */ /* 0x000e6400000e0000 */
[----:B-1----:R-:W-:-:S13]  /*0150*/  ISETP.NE.AND P0, PT, R0, RZ, PT ;  /* 0x000000ff0000720c */ /* 0x002fda0003f05270 */
[----:B------:R-:W-:Y:S05]  /*0160*/  @P0 BRA `(.L_x_2) ;  /* 0x0000000000400947 */ /* 0x000fea0003800000 */
[----:B------:R-:W1:Y:S01]  /*0170*/  S2UR UR8, SR_CgaCtaId ;  /* 0x00000000000879c3 */ /* 0x000e620000008800 */
[----:B------:R-:W-:Y:S01]  /*0180*/  UMOV UR4, 0x400 ;  /* 0x0000040000047882 */ /* 0x000fe20000000000 */
[----:B------:R-:W-:Y:S01]  /*0190*/  UMOV UR5, 0x1 ;  /* 0x0000000100057882 */ /* 0x000fe20000000000 */
[----:B------:R-:W-:Y:S01]  /*01a0*/  UMOV UR6, 0x80 ;  /* 0x0000008000067882 */ /* 0x000fe20000000000 */
[----:B------:R-:W-:Y:S01]  /*01b0*/  ELECT P0, URZ, PT ;  /* 0x00000000003f782f */ /* 0x000fe20003800000 */
[----:B------:R-:W-:-:S04]  /*01c0*/  UIADD3 UR6, -UR6, 0x100000, URZ ;  /* 0x0010000006067890 */ /* 0x000fc8000fffe13f */
[----:B------:R-:W-:Y:S02]  /*01d0*/  USHF.L.U32 UR7, UR6, 0xb, URZ ;  /* 0x0000000b06077899 */ /* 0x000fe4000800063f */
[----:B------:R-:W-:Y:S02]  /*01e0*/  USHF.L.U32 UR6, UR6, 0x1, URZ ;  /* 0x0000000106067899 */ /* 0x000fe4000800063f */
[----:B-1----:R-:W-:Y:S02]  /*01f0*/  ULEA UR8, UR8, UR4, 0x18 ;  /* 0x0000000408087291 */ /* 0x002fe4000f8ec03f */
[----:B------:R-:W-:-:S04]  /*0200*/  UIADD3 UR4, -UR5, 0x100000, URZ ;  /* 0x0010000005047890 */ /* 0x000fc8000fffe13f */
[----:B------:R-:W-:Y:S02]  /*0210*/  USHF.L.U32 UR5, UR4, 0xb, URZ ;  /* 0x0000000b04057899 */ /* 0x000fe4000800063f */
[----:B------:R-:W-:Y:S01]  /*0220*/  USHF.L.U32 UR4, UR4, 0x1, URZ ;  /* 0x0000000104047899 */ /* 0x000fe2000800063f */
[----:B------:R-:W1:Y:S11]  /*0230*/  FENCE.VIEW.ASYNC.S ;  /* 0x00000000000073c6 */ /* 0x000e760000000000 */
[----:B-1----:R1:W2:Y:S01]  /*0240*/  SYNCS.EXCH.64 URZ, [UR8+0x9040], UR4 ;  /* 0x00904004083f75b2 */ /* 0x0022a20008000100 */
[----:B------:R1:W3:Y:S01]  /*0250*/  SYNCS.EXCH.64 URZ, [UR8+0x9048], UR6 ;  /* 0x00904806083f75b2 */ /* 0x0002e20008000100 */
[----:B------:R-:W-:Y:S01]  /*0260*/  NOP ;  /* 0x0000000000007918 */ /* 0x000fe20000000000 */
.L_x_2:
[----:B------:R-:W4:Y:S01]  /*0270*/  SHFL.IDX PT, R0, R8, RZ, 0x1f ;  /* 0x00001fff08007589 */ /* 0x000f2200000e0000 */
[----:B------:R-:W-:Y:S01]  /*0280*/  NOP ;  /* 0x0000000000007918 */ /* 0x000fe20000000000 */
[----:B----4-:R-:W-:-:S13]  /*0290*/  ISETP.NE.AND P0, PT, R0, RZ, PT ;  /* 0x000000ff0000720c */ /* 0x010fda0003f05270 */
[----:B------:R-:W-:Y:S05]  /*02a0*/  @P0 BRA `(.L_x_3) ;  /* 0x0000000000580947 */ /* 0x000fea0003800000 */
[----:B-1----:R-:W1:Y:S01]  /*02b0*/  S2UR UR5, SR_CgaCtaId ;  /* 0x00000000000579c3 */ /* 0x002e620000008800 */
[----:B------:R-:W-:Y:S01]  /*02c0*/  UMOV UR4, 0x400 ;  /* 0x0000040000047882 */ /* 0x000fe20000000000 */
[----:B------:R-:W-:Y:S01]  /*02d0*/  UMOV UR6, 0x1 ;  /* 0x0000000100067882 */ /* 0x000fe20000000000 */
[----:B------:R-:W-:Y:S01]  /*02e0*/  UMOV UR7, 0x80 ;  /* 0x0000008000077882 */ /* 0x000fe20000000000 */
[----:B------:R-:W-:Y:S01]  /*02f0*/  ELECT P0, URZ, PT ;  /* 0x00000000003f782f */ /* 0x000fe20003800000 */
[----:B-1----:R-:W-:Y:S02]  /*0300*/  ULEA UR8, UR5, UR4, 0x18 ;  /* 0x0000000405087291 */ /* 0x002fe4000f8ec03f */
[----:B------:R-:W-:-:S04]  /*0310*/  UIADD3 UR4, -UR6, 0x100000, URZ ;  /* 0x0010000006047890 */ /* 0x000fc8000fffe13f */
[----:B------:R-:W-:Y:S02]  /*0320*/  USHF.L.U32 UR5, UR4, 0xb, URZ ;  /* 0x0000000b04057899 */ /* 0x000fe4000800063f */
[----:B------:R-:W-:Y:S02]  /*0330*/  USHF.L.U32 UR4, UR4, 0x1, URZ ;  /* 0x0000000104047899 */ /* 0x000fe4000800063f */
[----:B------:R-:W-:-:S04]  /*0340*/  UIADD3 UR6, -UR7, 0x100000, URZ ;  /* 0x0010000007067890 */ /* 0x000fc8000fffe13f */
[----:B------:R-:W-:Y:S02]  /*0350*/  USHF.L.U32 UR7, UR6, 0xb, URZ ;  /* 0x0000000b06077899 */ /* 0x000fe4000800063f */
[----:B------:R-:W-:Y:S01]  /*0360*/  USHF.L.U32 UR6, UR6, 0x1, URZ ;  /* 0x0000000106067899 */ /* 0x000fe2000800063f */
[----:B------:R-:W1:Y:S03]  /*0370*/  FENCE.VIEW.ASYNC.S ;  /* 0x00000000000073c6 */ /* 0x000e660000000000 */
[----:B-1----:R4:W1:Y:S08]  /*0380*/  SYNCS.EXCH.64 URZ, [UR8+0x9000], UR4 ;  /* 0x00900004083f75b2 */ /* 0x0028700008000100 */
[----:B------:R4:W1:Y:S01]  /*0390*/  SYNCS.EXCH.64 URZ, [UR8+0x9020], UR6 ;  /* 0x00902006083f75b2 */ /* 0x0008620008000100 */
[----:B------:R4:W1:Y:S01]  /*03a0*/  SYNCS.EXCH.64 URZ, [UR8+0x9008], UR4 ;  /* 0x00900804083f75b2 */ /* 0x0008620008000100 */
[----:B------:R4:W1:Y:S01]  /*03b0*/  SYNCS.EXCH.64 URZ, [UR8+0x9028], UR6 ;  /* 0x00902806083f75b2 */ /* 0x0008620008000100 */
[----:B------:R4:W1:Y:S01]  /*03c0*/  SYNCS.EXCH.64 URZ, [UR8+0x9010], UR4 ;  /* 0x00901004083f75b2 */ /* 0x0008620008000100 */
[----:B------:R4:W1:Y:S01]  /*03d0*/  SYNCS.EXCH.64 URZ, [UR8+0x9030], UR6 ;  /* 0x00903006083f75b2 */ /* 0x0008620008000100 */
[----:B------:R4:W1:Y:S01]  /*03e0*/  SYNCS.EXCH.64 URZ, [UR8+0x9018], UR4 ;  /* 0x00901804083f75b2 */ /* 0x0008620008000100 */
[----:B------:R4:W1:Y:S02]  /*03f0*/  SYNCS.EXCH.64 URZ, [UR8+0x9038], UR6 ;  /* 0x00903806083f75b2 */ /* 0x0008640008000100 */
[----:B----4-:R-:W-:Y:S01]  /*0400*/  NOP ;  /* 0x0000000000007918 */ /* 0x010fe20000000000 */
.L_x_3:
        /* <DEDUP_REMOVED lines=18> */
[----:B------:R4:W1:Y:S02]  /*0530*/  SYNCS.EXCH.64 URZ, [UR8+0x9058], UR6 ;  /* 0x00905806083f75b2 */ /* 0x0008640008000100 */
[----:B----4-:R-:W-:Y:S01]  /*0540*/  NOP ;  /* 0x0000000000007918 */ /* 0x010fe20000000000 */
.L_x_4:
[----:B------:R-:W4:Y:S01]  /*0550*/  SHFL.IDX PT, R8, R8, RZ, 0x1f ;  /* 0x00001fff08087589 */ /* 0x000f2200000e0000 */
[----:B------:R-:W-:Y:S01]  /*0560*/  ELECT P0, URZ, PT ;  /* 0x00000000003f782f */ /* 0x000fe20003800000 */
[----:B------:R-:W-:Y:S01]  /*0570*/  NOP ;  /* 0x0000000000007918 */ /* 0x000fe20000000000 */
[----:B------:R-:W4:Y:S01]  /*0580*/  S2UR UR36, SR_CTAID.Y ;  /* 0x00000000002479c3 */ /* 0x000f220000002600 */
[----:B------:R-:W-:Y:S01]  /*0590*/  BSSY B0, `(.L_x_5) ;  /* 0x0000024000007945 */ /* 0x000fe20003800000 */
[----:B------:R-:W-:Y:S02]  /*05a0*/  MOV R7, RZ ;  /* 0x000000ff00077202 */ /* 0x000fe40000000f00 */
[----:B------:R-:W-:-:S04]  /*05b0*/  LOP3.LUT R16, R13, 0x7f, RZ, 0xc0, !PT ;  /* 0x0000007f0d107812 */ /* 0x000fc800078ec0ff */
[----:B------:R-:W4:Y:S08]  /*05c0*/  S2UR UR37, SR_CTAID.Z ;  /* 0x00000000002579c3 */ /* 0x000f300000002700 */
[----:B-123--:R-:W-:Y:S01]  /*05d0*/  BAR.SYNC.DEFER_BLOCKING 0x0 ;  /* 0x0000000000007b1d */ /* 0x00efe20000010000 */
[----:B----4-:R-:W-:-:S13]  /*05e0*/  ISETP.EQ.AND P1, PT, R8, RZ, P0 ;  /* 0x000000ff0800720c */ /* 0x010fda0000722270 */
[----:B------:R-:W-:Y:S05]  /*05f0*/  @!P1 BRA `(.L_x_6) ;  /* 0x0000000000749947 */ /* 0x000fea0003800000 */
[----:B------:R-:W1:Y:S01]  /*0600*/  S2R R3, SR_CgaCtaId ;  /* 0x0000000000037919 */ /* 0x000e620000008800 */
[----:B------:R-:W-:Y:S02]  /*0610*/  MOV R0, 0x400 ;  /* 0x0000040000007802 */ /* 0x000fe40000000f00 */
[----:B------:R-:W-:Y:S02]  /*0620*/  MOV R2, 0x1 ;  /* 0x0000000100027802 */ /* 0x000fe40000000f00 */
[----:B------:R-:W-:Y:S02]  /*0630*/  ISETP.NE.AND P3, PT, R16, RZ, PT ;  /* 0x000000ff1000720c */ /* 0x000fe40003f65270 */
[----:B------:R-:W-:Y:S02]  /*0640*/  SHF.L.U32 R2, R2, 0x1f, RZ ;  /* 0x0000001f02027819 */ /* 0x000fe400000006ff */
[----:B-1----:R-:W-:Y:S02]  /*0650*/  LEA R3, R3, R0, 0x18 ;  /* 0x0000000003037211 */ /* 0x002fe400078ec0ff */
[----:B------:R-:W1:Y:S02]  /*0660*/  S2R R0, SR_CTAID.X ;  /* 0x0000000000007919 */ /* 0x000e640000002500 */
[----:B------:R-:W2:Y:S02]  /*0670*/  SYNCS.PHASECHK.TRANS64.TRYWAIT P2, [R3+URZ+0x9048], R2 ;  /* 0x00904802030075a7 */ /* 0x000ea4000804017f */
[----:B-12---:R-:W-:Y:S05]  /*0680*/  @!P2 BRA `(.L_x_7) ;  /* 0x000000680068a947 */ /* 0x006fea0003800000 */
.L_x_57:
[----:B------:R-:W-:Y:S01]  /*0690*/  IMAD.SHL.U32 R0, R0, 0x40, RZ ;  /* 0x0000004000007824 */ /* 0x000fe200078e00ff */
[----:B------:R-:W-:Y:S06]  /*06a0*/  @P3 BRA `(.L_x_8) ;  /* 0x0000000000143947 */ /* 0x000fec0003800000 */
[----:B------:R-:W-:Y:S02]  /*06b0*/  LOP3.LUT P2, RZ, R13, 0x1f, RZ, 0xc0, !PT ;  /* 0x0000001f0dff7812 */ /* 0x000fe4000784c0ff */
[----:B-1----:R-:W-:-:S04]  /*06c0*/  MOV R2, 0x1000 ;  /* 0x0000100000027802 */ /* 0x002fc80000000f00 */
[----:B------:R2:W-:Y:S07]  /*06d0*/  SYNCS.ARRIVE.TRANS64 RZ, [R3+URZ+0x9040], R2 ;  /* 0x0090400203ff79a7 */ /* 0x0005ee000800003f */
[----:B------:R-:W-:Y:S05]  /*06e0*/  @!P2 BRA `(.L_x_8) ;  /* 0x000000000004a947 */ /* 0x000fea0003800000 */
[----:B------:R-:W-:Y:S01]  /*06f0*/  BPT.TRAP 0x1 ;  /* 0x000000040000795c */ /* 0x000fe20000300000 */
.L_x_8:
[----:B------:R-:W-:Y:S01]  /*0700*/  R2UR UR8, R3 ;  /* 0x00000000030872ca */ /* 0x000fe200000e0000 */
[----:B------:R-:W-:Y:S01]  /*0710*/  ULDC.64 UR4, c[0x0][0x198] ;  /* 0x0000660000047ab9 */ /* 0x000fe20000000a00 */
[----:B------:R-:W-:Y:S01]  /*0720*/  R2UR UR11, R0 ;  /* 0x00000000000b72ca */ /* 0x000fe200000e0000 */
[----:B------:R-:W-:Y:S01]  /*0730*/  UIADD3 UR4, UP0, UR4, 0xf0, URZ ;  /* 0x000000f004047890 */ /* 0x000fe2000ff1e03f */
[----:B------:R-:W-:Y:S01]  /*0740*/  UMOV UR6, 0x0 ;  /* 0x0000000000067882 */ /* 0x000fe20000000000 */
[----:B------:R-:W-:Y:S02]  /*0750*/  UMOV UR7, 0x10000000 ;  /* 0x1000000000077882 */ /* 0x000fe40000000000 */
[----:B------:R-:W-:Y:S01]  /*0760*/  UIADD3.X UR5, URZ, UR5, URZ, UP0, !UPT ;  /* 0x000000053f057290 */ /* 0x000fe200087fe43f */
[----:B------:R-:W-:Y:S01]  /*0770*/  UMOV UR10, URZ ;  /* 0x0000003f000a7c82 */ /* 0x000fe20008000000 */
[----:B------:R-:W-:Y:S01]  /*0780*/  UMOV UR12, UR36 ;  /* 0x00000024000c7c82 */ /* 0x000fe20008000000 */
[----:B------:R-:W-:-:S03]  /*0790*/  UMOV UR13, UR37 ;  /* 0x00000025000d7c82 */ /* 0x000fc60008000000 */
[----:B------:R-:W-:-:S09]  /*07a0*/  UIADD3 UR9, UR8, 0x9040, URZ ;  /* 0x0000904008097890 */ /* 0x000fd2000fffe03f */
[----:B------:R3:W-:Y:S02]  /*07b0*/  UTMALDG.4D [UR8], [UR4], desc[UR6] ;  /* 0x00000608040075b4 */ /* 0x0007e40008019000 */
[----:B---3--:R-:W-:Y:S01]  /*07c0*/  NOP ;  /* 0x0000000000007918 */ /* 0x008fe20000000000 */
.L_x_6:
[----:B------:R-:W-:Y:S05]  /*07d0*/  BSYNC B0 ;  /* 0x0000000000007941 */ /* 0x000fea0003800000 */
.L_x_5:
[----:B------:R-:W3:Y:S01]  /*07e0*/  LDC R17, c[0x0][0x28c] ;  /* 0x0000a300ff117b82 */ /* 0x000ee20000000800 */
[----:B------:R-:W-:Y:S01]  /*07f0*/  BSSY B0, `(.L_x_9) ;  /* 0x0000090000007945 */ /* 0x000fe20003800000 */
[----:B------:R-:W-:Y:S01]  /*0800*/  IMAD.MOV.U32 R4, RZ, RZ, 0x1 ;  /* 0x00000001ff047424 */ /* 0x000fe200078e00ff */
[----:B------:R-:W-:Y:S02]  /*0810*/  MOV R5, RZ ;  /* 0x000000ff00057202 */ /* 0x000fe40000000f00 */
[----:B---3--:R-:W-:-:S04]  /*0820*/  IADD3 R0, R17, 0x7f, RZ ;  /* 0x0000007f11007810 */ /* 0x008fc80007ffe0ff */
[----:B-12---:R-:W-:-:S04]  /*0830*/  SHF.R.S32.HI R3, RZ, 0x1f, R0 ;  /* 0x0000001fff037819 */ /* 0x006fc80000011400 */
[----:B------:R-:W-:-:S04]  /*0840*/  LEA.HI R3, R3, R0, RZ, 0x7 ;  /* 0x0000000003037211 */ /* 0x000fc800078f38ff */
[----:B------:R-:W-:-:S04]  /*0850*/  SHF.R.S32.HI R12, RZ, 0x7, R3 ;  /* 0x00000007ff0c7819 */ /* 0x000fc80000011403 */
[----:B------:R-:W-:Y:S01]  /*0860*/  SHF.L.U32 R6, R12, 0x1, RZ ;  /* 0x000000010c067819 */ /* 0x000fe200000006ff */
[----:B------:R-:W-:Y:S06]  /*0870*/  @!P1 BRA `(.L_x_10) ;  /* 0x00000008001c9947 */ /* 0x000fec0003800000 */
[----:B------:R-:W-:Y:S01]  /*0880*/  ISETP.GE.AND P1, PT, R17, 0x1, PT ;  /* 0x000000011100780c */ /* 0x000fe20003f26270 */
[----:B------:R-:W-:Y:S01]  /*0890*/  IMAD.MOV.U32 R7, RZ, RZ, RZ ;  /* 0x000000ffff077224 */ /* 0x000fe200078e00ff */
[----:B------:R-:W-:Y:S02]  /*08a0*/  LOP3.LUT R9, R13, 0x1f, RZ, 0xc0, !PT ;  /* 0x0000001f0d097812 */ /* 0x000fe400078ec0ff */
[----:B------:R-:W-:-:S09]  /*08b0*/  MOV R5, RZ ;  /* 0x000000ff00057202 */ /* 0x000fd20000000f00 */
[----:B------:R-:W-:Y:S05]  /*08c0*/  @!P1 BRA `(.L_x_11) ;  /* 0x0000000000e49947 */ /* 0x000fea0003800000 */
[----:B------:R-:W1:Y:S01]  /*08d0*/  S2R R3, SR_CgaCtaId ;  /* 0x0000000000037919 */ /* 0x000e620000008800 */
[----:B------:R-:W-:Y:S02]  /*08e0*/  MOV R0, 0x400 ;  /* 0x0000040000007802 */ /* 0x000fe40000000f00 */
[----:B------:R-:W-:Y:S02]  /*08f0*/  MOV R2, 0x1 ;  /* 0x0000000100027802 */ /* 0x000fe40000000f00 */
[----:B------:R-:W-:Y:S02]  /*0900*/  ISETP.NE.AND P2, PT, R16, RZ, PT ;  /* 0x000000ff1000720c */ /* 0x000fe40003f45270 */
[----:B-1----:R-:W-:Y:S02]  /*0910*/  LEA R3, R3, R0, 0x18 ;  /* 0x0000000003037211 */ /* 0x002fe400078ec0ff */
[----:B------:R-:W-:-:S04]  /*0920*/  SHF.L.U32 R0, R2, 0x1f, RZ ;  /* 0x0000001f02007819 */ /* 0x000fc800000006ff */
[----:B------:R-:W1:Y:S02]  /*0930*/  SYNCS.PHASECHK.TRANS64.TRYWAIT P1, [R3+URZ+0x9020], R0 ;  /* 0x00902000030075a7 */ /* 0x000e64000802017f */
[----:B-1----:R-:W-:Y:S05]  /*0940*/  @!P1 BRA `(.L_x_12) ;  /* 0x0000006400cc9947 */ /* 0x002fea0003800000 */
.L_x_58:
[----:B------:R-:W-:Y:S01]  /*0950*/  IMAD.MOV.U32 R5, RZ, RZ, 0x1 ;  /* 0x00000001ff057424 */ /* 0x000fe200078e00ff */
[----:B------:R-:W-:Y:S06]  /*0960*/  @P2 BRA `(.L_x_13) ;  /* 0x0000000000142947 */ /* 0x000fec0003800000 */
[----:B------:R-:W-:Y:S02]  /*0970*/  ISETP.NE.AND P1, PT, R9, RZ, PT ;  /* 0x000000ff0900720c */ /* 0x000fe40003f25270 */
[----:B-1----:R-:W-:-:S04]  /*0980*/  MOV R0, 0x2000 ;  /* 0x0000200000007802 */ /* 0x002fc80000000f00 */
[----:B------:R2:W-:Y:S07]  /*0990*/  SYNCS.ARRIVE.TRANS64 RZ, [R3+URZ+0x9000], R0 ;  /* 0x0090000003ff79a7 */ /* 0x0005ee000800003f */
[----:B------:R-:W-:Y:S05]  /*09a0*/  @!P1 BRA `(.L_x_13) ;  /* 0x0000000000049947 */ /* 0x000fea0003800000 */
[----:B------:R-:W-:Y:S01]  /*09b0*/  BPT.TRAP 0x1 ;  /* 0x000000040000795c */ /* 0x000fe20000300000 */
.L_x_13:
[----:B------:R-:W3:Y:S01]  /*09c0*/  S2R R7, SR_CgaCtaId ;  /* 0x0000000000077919 */ /* 0x000ee20000008800 */
[----:B------:R-:W-:Y:S01]  /*09d0*/  R2UR UR33, R3 ;  /* 0x00000000032172ca */ /* 0x000fe200000e0000 */
[----:B------:R-:W-:Y:S01]  /*09e0*/  ULDC.64 UR4, c[0x0][0x198] ;  /* 0x0000660000047ab9 */ /* 0x000fe20000000a00 */
[----:B-12---:R-:W-:Y:S01]  /*09f0*/  MOV R0, 0x400 ;  /* 0x0000040000007802 */ /* 0x006fe20000000f00 */
[----:B------:R-:W-:Y:S01]  /*0a00*/  UIADD3 UR4, UP0, UR4, 0x1f0, URZ ;  /* 0x000001f004047890 */ /* 0x000fe2000ff1e03f */
[----:B------:R-:W-:Y:S01]  /*0a10*/  MOV R3, 0x1 ;  /* 0x0000000100037802 */ /* 0x000fe20000000f00 */
[----:B------:R-:W-:Y:S01]  /*0a20*/  UMOV UR6, 0x0 ;  /* 0x0000000000067882 */ /* 0x000fe20000000000 */
[----:B------:R-:W-:Y:S01]  /*0a30*/  UMOV UR7, 0x10000000 ;  /* 0x1000000000077882 */ /* 0x000fe20000000000 */
[----:B------:R-:W-:Y:S01]  /*0a40*/  UIADD3.X UR5, URZ, UR5, URZ, UP0, !UPT ;  /* 0x000000053f057290 */ /* 0x000fe200087fe43f */
[----:B------:R-:W-:Y:S01]  /*0a50*/  SHF.L.U32 R3, R3, 0x1f, RZ ;  /* 0x0000001f03037819 */ /* 0x000fe200000006ff */
[----:B------:R-:W-:Y:S01]  /*0a60*/  UMOV UR34, URZ ;  /* 0x0000003f00227c82 */ /* 0x000fe20008000000 */
[----:B------:R-:W-:Y:S01]  /*0a70*/  UMOV UR35, URZ ;  /* 0x0000003f00237c82 */ /* 0x000fe20008000000 */
[----:B------:R-:W-:-:S02]  /*0a80*/  ISETP.NE.AND P2, PT, R16, RZ, PT ;  /* 0x000000ff1000720c */ /* 0x000fc40003f45270 */
[----:B------:R-:W-:Y:S02]  /*0a90*/  UIADD3 UR32, UR33, 0x1000, URZ ;  /* 0x0000100021207890 */ /* 0x000fe4000fffe03f */
[----:B------:R-:W-:-:S09]  /*0aa0*/  UIADD3 UR33, UR33, 0x9000, URZ ;  /* 0x0000900021217890 */ /* 0x000fd2000fffe03f */
[----:B------:R1:W-:Y:S01]  /*0ab0*/  UTMALDG.4D [UR32], [UR4], desc[UR6] ;  /* 0x00000620040075b4 */ /* 0x0003e20008019000 */
[----:B---3--:R-:W-:-:S05]  /*0ac0*/  LEA R2, R7, R0, 0x18 ;  /* 0x0000000007027211 */ /* 0x008fca00078ec0ff */
[----:B------:R-:W-:-:S04]  /*0ad0*/  IMAD R0, R5, 0x8, R2 ;  /* 0x0000000805007824 */ /* 0x000fc800078e0202 */
[----:B------:R-:W2:Y:S02]  /*0ae0*/  SYNCS.PHASECHK.TRANS64.TRYWAIT P1, [R0+URZ+0x9020], R3 ;  /* 0x00902003000075a7 */ /* 0x000ea4000802017f */
[----:B-12---:R-:W-:Y:S05]  /*0af0*/  @!P1 BRA `(.L_x_14) ;  /* 0x0000006400749947 */ /* 0x006fea0003800000 */
.L_x_59:
[----:B------:R-:W-:Y:S01]  /*0b00*/  MOV R7, 0x1 ;  /* 0x0000000100077802 */ /* 0x000fe20000000f00 */
[----:B------:R-:W-:Y:S06]  /*0b10*/  @P2 BRA `(.L_x_15) ;  /* 0x0000000000142947 */ /* 0x000fec0003800000 */
[----:B------:R-:W-:Y:S02]  /*0b20*/  ISETP.NE.AND P1, PT, R9, RZ, PT ;  /* 0x000000ff0900720c */ /* 0x000fe40003f25270 */
[----:B-1----:R-:W-:-:S04]  /*0b30*/  MOV R3, 0x2000 ;  /* 0x0000200000037802 */ /* 0x002fc80000000f00 */
[----:B------:R2:W-:Y:S07]  /*0b40*/  SYNCS.ARRIVE.TRANS64 RZ, [R0+URZ+0x9000], R3 ;  /* 0x0090000300ff79a7 */ /* 0x0005ee000800003f */
[----:B------:R-:W-:Y:S05]  /*0b50*/  @!P1 BRA `(.L_x_15) ;  /* 0x0000000000049947 */ /* 0x000fea0003800000 */
[----:B------:R-:W-:Y:S01]  /*0b60*/  BPT.TRAP 0x1 ;  /* 0x000000040000795c */ /* 0x000fe20000300000 */
.L_x_15:
[C---:B------:R-:W-:Y:S01]  /*0b70*/  IMAD R2, R5.reuse, 0x2000, R2 ;  /* 0x0000200005027824 */ /* 0x040fe200078e0202 */
[----:B------:R-:W-:Y:S01]  /*0b80*/  R2UR UR33, R0 ;  /* 0x00000000002172ca */ /* 0x000fe200000e0000 */
[----:B------:R-:W-:Y:S01]  /*0b90*/  ULDC.64 UR4, c[0x0][0x198] ;  /* 0x0000660000047ab9 */ /* 0x000fe20000000a00 */
[----:B------:R-:W-:Y:S01]  /*0ba0*/  UMOV UR6, 0x0 ;  /* 0x0000000000067882 */ /* 0x000fe20000000000 */
[----:B------:R-:W-:Y:S01]  /*0bb0*/  UIADD3 UR4, UP0, UR4, 0x2f0, URZ ;  /* 0x000002f004047890 */ /* 0x000fe2000ff1e03f */
[----:B------:R-:W-:Y:S01]  /*0bc0*/  R2UR UR32, R2 ;  /* 0x00000000022072ca */ /* 0x000fe200000e0000 */
[----:B------:R-:W-:Y:S01]  /*0bd0*/  UMOV UR7, 0x10000000 ;  /* 0x1000000000077882 */ /* 0x000fe20000000000 */
[----:B------:R-:W-:Y:S01]  /*0be0*/  UMOV UR34, URZ ;  /* 0x0000003f00227c82 */ /* 0x000fe20008000000 */
[----:B------:R-:W-:Y:S01]  /*0bf0*/  UIADD3.X UR5, URZ, UR5, URZ, UP0, !UPT ;  /* 0x000000053f057290 */ /* 0x000fe200087fe43f */
[----:B------:R-:W-:Y:S01]  /*0c00*/  IADD3 R5, R5, 0x1, RZ ;  /* 0x0000000105057810 */ /* 0x000fe20007ffe0ff */
[----:B------:R-:W-:-:S04]  /*0c10*/  UMOV UR35, URZ ;  /* 0x0000003f00237c82 */ /* 0x000fc80008000000 */
[----:B------:R-:W-:-:S04]  /*0c20*/  UIADD3 UR33, UR33, 0x9000, URZ ;  /* 0x0000900021217890 */ /* 0x000fc8000fffe03f */
[----:B------:R-:W-:-:S09]  /*0c30*/  UIADD3 UR32, UR32, 0x1000, URZ ;  /* 0x0000100020207890 */ /* 0x000fd2000fffe03f */
[----:B------:R3:W-:Y:S02]  /*0c40*/  UTMALDG.4D [UR32], [UR4], desc[UR6] ;  /* 0x00000620040075b4 */ /* 0x0007e40008019000 */
[----:B---3--:R-:W-:Y:S01]  /*0c50*/  NOP ;  /* 0x0000000000007918 */ /* 0x008fe20000000000 */
.L_x_11:
[----:B------:R-:W-:Y:S02]  /*0c60*/  ISETP.GE.AND P1, PT, R17, 0x81, PT ;  /* 0x000000811100780c */ /* 0x000fe40003f26270 */
[----:B------:R-:W-:-:S11]  /*0c70*/  MOV R4, 0x1 ;  /* 0x0000000100047802 */ /* 0x000fd60000000f00 */
[----:B------:R-:W-:Y:S05]  /*0c80*/  @!P1 BRA `(.L_x_16) ;  /* 0x0000000400149947 */ /* 0x000fea0003800000 */
[----:B-12---:R-:W1:Y:S01]  /*0c90*/  S2R R3, SR_CgaCtaId ;  /* 0x0000000000037919 */ /* 0x006e620000008800 */
[----:B------:R-:W-:Y:S01]  /*0ca0*/  MOV R0, 0x400 ;  /* 0x0000040000007802 */ /* 0x000fe20000000f00 */
[----:B------:R-:W-:Y:S01]  /*0cb0*/  IMAD.MOV.U32 R2, RZ, RZ, 0x1 ;  /* 0x00000001ff027424 */ /* 0x000fe200078e00ff */
[----:B------:R-:W-:Y:S02]  /*0cc0*/  ISETP.NE.AND P2, PT, R16, RZ, PT ;  /* 0x000000ff1000720c */ /* 0x000fe40003f45270 */
[----:B-1----:R-:W-:Y:S02]  /*0cd0*/  LEA R0, R3, R0, 0x18 ;  /* 0x0000000003007211 */ /* 0x002fe400078ec0ff */
[----:B------:R-:W-:Y:S02]  /*0ce0*/  SHF.L.U32 R3, R2, 0x1f, RZ ;  /* 0x0000001f02037819 */ /* 0x000fe400000006ff */
[----:B------:R-:W-:-:S04]  /*0cf0*/  LEA R2, R5, R0, 0x3 ;  /* 0x0000000005027211 */ /* 0x000fc800078e18ff */
[----:B------:R-:W1:Y:S02]  /*0d00*/  SYNCS.PHASECHK.TRANS64.TRYWAIT P1, [R2+URZ+0x9020], R3 ;  /* 0x00902003020075a7 */ /* 0x000e64000802017f */
[----:B-1----:R-:W-:Y:S05]  /*0d10*/  @!P1 BRA `(.L_x_17) ;  /* 0x0000006400009947 */ /* 0x002fea0003800000 */
.L_x_60:
[----:B------:R-:W-:Y:S05]  /*0d20*/  @P2 BRA `(.L_x_18) ;  /* 0x0000000000142947 */ /* 0x000fea0003800000 */
[----:B------:R-:W-:Y:S02]  /*0d30*/  ISETP.NE.AND P1, PT, R9, RZ, PT ;  /* 0x000000ff0900720c */ /* 0x000fe40003f25270 */
[----:B-1----:R-:W-:-:S04]  /*0d40*/  MOV R3, 0x2000 ;  /* 0x0000200000037802 */ /* 0x002fc80000000f00 */
[----:B------:R2:W-:Y:S07]  /*0d50*/  SYNCS.ARRIVE.TRANS64 RZ, [R2+URZ+0x9000], R3 ;  /* 0x0090000302ff79a7 */ /* 0x0005ee000800003f */
[----:B------:R-:W-:Y:S05]  /*0d60*/  @!P1 BRA `(.L_x_18) ;  /* 0x0000000000049947 */ /* 0x000fea0003800000 */
[----:B------:R-:W-:Y:S01]  /*0d70*/  BPT.TRAP 0x1 ;  /* 0x000000040000795c */ /* 0x000fe20000300000 */
.L_x_18:
[----:B-12---:R-:W1:Y:S01]  /*0d80*/  S2R R3, SR_CgaCtaId ;  /* 0x0000000000037919 */ /* 0x006e620000008800 */
[----:B------:R-:W-:Y:S01]  /*0d90*/  IMAD R0, R5, 0x2000, R0 ;  /* 0x0000200005007824 */ /* 0x000fe200078e0200 */
[----:B------:R-:W-:Y:S01]  /*0da0*/  R2UR UR35, R7 ;  /* 0x00000000072372ca */ /* 0x000fe200000e0000 */
[----:B------:R-:W-:Y:S01]  /*0db0*/  ULDC.64 UR4, c[0x0][0x198] ;  /* 0x0000660000047ab9 */ /* 0x000fe20000000a00 */
[----:B------:R-:W-:Y:S01]  /*0dc0*/  R2UR UR33, R2 ;  /* 0x00000000022172ca */ /* 0x000fe200000e0000 */
[----:B------:R-:W-:Y:S01]  /*0dd0*/  UIADD3 UR4, UP0, UR4, 0x1f0, URZ ;  /* 0x000001f004047890 */ /* 0x000fe2000ff1e03f */
[----:B------:R-:W-:Y:S01]  /*0de0*/  R2UR UR32, R0 ;  /* 0x00000000002072ca */ /* 0x000fe200000e0000 */
[----:B------:R-:W-:Y:S01]  /*0df0*/  UMOV UR6, 0x0 ;  /* 0x0000000000067882 */ /* 0x000fe20000000000 */
[----:B------:R-:W-:Y:S01]  /*0e00*/  IADD3 R5, R5, 0x1, RZ ;  /* 0x0000000105057810 */ /* 0x000fe20007ffe0ff */
[----:B------:R-:W-:Y:S01]  /*0e10*/  UIADD3.X UR5, URZ, UR5, URZ, UP0, !UPT ;  /* 0x000000053f057290 */ /* 0x000fe200087fe43f */
[----:B------:R-:W-:Y:S01]  /*0e20*/  MOV R0, 0x400 ;  /* 0x0000040000007802 */ /* 0x000fe20000000f00 */
[----:B------:R-:W-:Y:S01]  /*0e30*/  UMOV UR7, 0x10000000 ;  /* 0x1000000000077882 */ /* 0x000fe20000000000 */
[C---:B------:R-:W-:Y:S01]  /*0e40*/  ISETP.NE.AND P2, PT, R5.reuse, 0x4, PT ;  /* 0x000000040500780c */ /* 0x040fe20003f45270 */
[----:B------:R-:W-:Y:S01]  /*0e50*/  UMOV UR34, URZ ;  /* 0x0000003f00227c82 */ /* 0x000fe20008000000 */
[C---:B------:R-:W-:Y:S01]  /*0e60*/  ISETP.NE.AND P1, PT, R5.reuse, 0x4, PT ;  /* 0x000000040500780c */ /* 0x040fe20003f25270 */
[----:B------:R-:W-:Y:S01]  /*0e70*/  USHF.L.U32 UR35, UR35, 0x7, URZ ;  /* 0x0000000723237899 */ /* 0x000fe2000800063f */
[----:B------:R-:W-:Y:S01]  /*0e80*/  SEL R5, R5, RZ, P2 ;  /* 0x000000ff05057207 */ /* 0x000fe20001000000 */
[----:B------:R-:W-:Y:S01]  /*0e90*/  UIADD3 UR33, UR33, 0x9000, URZ ;  /* 0x0000900021217890 */ /* 0x000fe2000fffe03f */
[----:B------:R-:W-:Y:S01]  /*0ea0*/  SEL R4, RZ, 0x1, !P1 ;  /* 0x00000001ff047807 */ /* 0x000fe20004800000 */
[----:B------:R-:W-:Y:S01]  /*0eb0*/  UIADD3 UR32, UR32, 0x1000, URZ ;  /* 0x0000100020207890 */ /* 0x000fe2000fffe03f */
[----:B------:R-:W-:-:S08]  /*0ec0*/  ISETP.NE.AND P2, PT, R16, RZ, PT ;  /* 0x000000ff1000720c */ /* 0x000fd00003f45270 */
[----:B------:R2:W-:Y:S01]  /*0ed0*/  UTMALDG.4D [UR32], [UR4], desc[UR6] ;  /* 0x00000620040075b4 */ /* 0x0005e20008019000 */
[----:B-1----:R-:W-:Y:S02]  /*0ee0*/  LEA R2, R3, R0, 0x18 ;  /* 0x0000000003027211 */ /* 0x002fe400078ec0ff */
[----:B------:R-:W-:Y:S02]  /*0ef0*/  SHF.L.U32 R0, R4, 0x1f, RZ ;  /* 0x0000001f04007819 */ /* 0x000fe400000006ff */
[----:B------:R-:W-:-:S04]  /*0f00*/  LEA R3, R5, R2, 0x3 ;  /* 0x0000000205037211 */ /* 0x000fc800078e18ff */
[----:B------:R-:W1:Y:S02]  /*0f10*/  SYNCS.PHASECHK.TRANS64.TRYWAIT P1, [R3+URZ+0x9020], R0 ;  /* 0x00902000030075a7 */ /* 0x000e64000802017f */
[----:B-12---:R-:W-:Y:S05]  /*0f20*/  @!P1 BRA `(.L_x_19) ;  /* 0x0000006000909947 */ /* 0x006fea0003800000 */
.L_x_61:
[----:B------:R-:W-:Y:S05]  /*0f30*/  @P2 BRA `(.L_x_20) ;  /* 0x0000000000142947 */ /* 0x000fea0003800000 */
[----:B------:R-:W-:Y:S01]  /*0f40*/  ISETP.NE.AND P1, PT, R9, RZ, PT ;  /* 0x000000ff0900720c */ /* 0x000fe20003f25270 */
[----:B-1----:R-:W-:-:S04]  /*0f50*/  IMAD.MOV.U32 R0, RZ, RZ, 0x2000 ;  /* 0x00002000ff007424 */ /* 0x002fc800078e00ff */
[----:B------:R2:W-:Y:S08]  /*0f60*/  SYNCS.ARRIVE.TRANS64 RZ, [R3+URZ+0x9000], R0 ;  /* 0x0090000003ff79a7 */ /* 0x0005f0000800003f */
[----:B------:R-:W-:Y:S05]  /*0f70*/  @!P1 BRA `(.L_x_20) ;  /* 0x0000000000049947 */ /* 0x000fea0003800000 */
[----:B------:R-:W-:Y:S01]  /*0f80*/  BPT.TRAP 0x1 ;  /* 0x000000040000795c */ /* 0x000fe20000300000 */
.L_x_20:
[----:B------:R-:W-:Y:S01]  /*0f90*/  LEA R2, R5, R2, 0xd ;  /* 0x0000000205027211 */ /* 0x000fe200078e68ff */
[----:B------:R-:W-:Y:S01]  /*0fa0*/  ULDC.64 UR4, c[0x0][0x198] ;  /* 0x0000660000047ab9 */ /* 0x000fe20000000a00 */
[----:B------:R-:W-:Y:S01]  /*0fb0*/  R2UR UR35, R7 ;  /* 0x00000000072372ca */ /* 0x000fe200000e0000 */
[----:B------:R-:W-:Y:S01]  /*0fc0*/  UIADD3 UR4, UP0, UR4, 0x2f0, URZ ;  /* 0x000002f004047890 */ /* 0x000fe2000ff1e03f */
[----:B------:R-:W-:Y:S01]  /*0fd0*/  R2UR UR33, R3 ;  /* 0x00000000032172ca */ /* 0x000fe200000e0000 */
[----:B------:R-:W-:Y:S01]  /*0fe0*/  UMOV UR6, 0x0 ;  /* 0x0000000000067882 */ /* 0x000fe20000000000 */
[----:B------:R-:W-:Y:S01]  /*0ff0*/  R2UR UR32, R2 ;  /* 0x00000000022072ca */ /* 0x000fe200000e0000 */
[----:B------:R-:W-:Y:S01]  /*1000*/  UIADD3.X UR5, URZ, UR5, URZ, UP0, !UPT ;  /* 0x000000053f057290 */ /* 0x000fe200087fe43f */
[----:B------:R-:W-:Y:S01]  /*1010*/  IADD3 R5, R5, 0x1, RZ ;  /* 0x0000000105057810 */ /* 0x000fe20007ffe0ff */
[----:B------:R-:W-:Y:S01]  /*1020*/  UMOV UR7, 0x10000000 ;  /* 0x1000000000077882 */ /* 0x000fe20000000000 */
[----:B------:R-:W-:Y:S01]  /*1030*/  UMOV UR34, URZ ;  /* 0x0000003f00227c82 */ /* 0x000fe20008000000 */
[----:B------:R-:W-:Y:S01]  /*1040*/  VIADD R7, R7, 0x1 ;  /* 0x0000000107077836 */ /* 0x000fe20000000000 */
[----:B------:R-:W-:-:S03]  /*1050*/  ISETP.NE.AND P1, PT, R5, 0x4, PT ;  /* 0x000000040500780c */ /* 0x000fc60003f25270 */
[----:B------:R-:W-:Y:S01]  /*1060*/  USHF.L.U32 UR35, UR35, 0x7, URZ ;  /* 0x0000000723237899 */ /* 0x000fe2000800063f */
[----:B-12---:R-:W-:Y:S01]  /*1070*/  SEL R3, RZ, 0x1, P1 ;  /* 0x00000001ff037807 */ /* 0x006fe20000800000 */
[----:B------:R-:W-:Y:S01]  /*1080*/  UIADD3 UR33, UR33, 0x9000, URZ ;  /* 0x0000900021217890 */ /* 0x000fe2000fffe03f */
[----:B------:R-:W-:Y:S01]  /*1090*/  SEL R5, R5, RZ, P1 ;  /* 0x000000ff05057207 */ /* 0x000fe20000800000 */
[----:B------:R-:W-:Y:S01]  /*10a0*/  UIADD3 UR32, UR32, 0x1000, URZ ;  /* 0x0000100020207890 */ /* 0x000fe2000fffe03f */
[----:B------:R-:W-:-:S08]  /*10b0*/  LOP3.LUT R4, R4, R3, RZ, 0x3c, !PT ;  /* 0x0000000304047212 */ /* 0x000fd000078e3cff */
[----:B------:R3:W-:Y:S02]  /*10c0*/  UTMALDG.4D [UR32], [UR4], desc[UR6] ;  /* 0x00000620040075b4 */ /* 0x0007e40008019000 */
[----:B---3--:R-:W-:Y:S01]  /*10d0*/  NOP ;  /* 0x0000000000007918 */ /* 0x008fe20000000000 */
.L_x_16:
[----:B------:R-:W-:-:S07]  /*10e0*/  IADD3 R6, R6, -0x4, RZ ;  /* 0xfffffffc06067810 */ /* 0x000fce0007ffe0ff */
.L_x_10:
[----:B------:R-:W-:Y:S05]  /*10f0*/  BSYNC B0 ;  /* 0x0000000000007941 */ /* 0x000fea0003800000 */
.L_x_9:
[----:B-12---:R-:W1:Y:S01]  /*1100*/  S2R R3, SR_CgaCtaId ;  /* 0x0000000000037919 */ /* 0x006e620000008800 */
[----:B------:R-:W-:Y:S02]  /*1110*/  MOV R2, 0x400 ;  /* 0x0000040000027802 */ /* 0x000fe40000000f00 */
[----:B------:R-:W-:Y:S02]  /*1120*/  SHF.L.U32 R89, RZ, 0x1f, RZ ;  /* 0x0000001fff597819 */ /* 0x000fe400000006ff */
[----:B-1----:R-:W-:-:S04]  /*1130*/  LEA R2, R3, R2, 0x18 ;  /* 0x0000000203027211 */ /* 0x002fc800078ec0ff */
[----:B------:R-:W1:Y:S02]  /*1140*/  SYNCS.PHASECHK.TRANS64.TRYWAIT P1, [R2+URZ+0x9040], R89 ;  /* 0x00904059020075a7 */ /* 0x000e64000802017f */
[----:B-1----:R-:W-:Y:S05]  /*1150*/  @!P1 BRA `(.L_x_21) ;  /* 0x0000006000189947 */ /* 0x002fea0003800000 */
.L_x_62:
[----:B------:R-:W2:Y:S01]  /*1160*/  SYNCS.PHASECHK.TRANS64.TRYWAIT P1, [R2+URZ+0x9000], R89 ;  /* 0x00900059020075a7 */ /* 0x000ea2000802017f */
[----:B------:R-:W-:Y:S01]  /*1170*/  MOV R3, RZ ;  /* 0x000000ff00037202 */ /* 0x000fe20000000f00 */
[----:B--2---:R-:W-:Y:S06]  /*1180*/  @!P1 BRA `(.L_x_22) ;  /* 0x0000006000209947 */ /* 0x004fec0003800000 */
.L_x_63:
[----:B------:R-:W-:Y:S05]  /*1190*/  WARPSYNC.ALL ;  /* 0x0000000000007948 */ /* 0x000fea0003800000 */
[C---:B------:R-:W-:Y:S01]  /*11a0*/  R2UR UR14, R2.reuse ;  /* 0x00000000020e72ca */ /* 0x040fe200000e0000 */
[----:B------:R-:W-:Y:S01]  /*11b0*/  WARPGROUP.ARRIVE ;  /* 0x00000000000079c5 */ /* 0x000fe20000000000 */
[----:B------:R-:W-:Y:S01]  /*11c0*/  R2UR UR4, R2 ;  /* 0x00000000020472ca */ /* 0x000fe200000e0000 */
[----:B------:R-:W-:Y:S01]  /*11d0*/  UMOV UR5, 0x80000020 ;  /* 0x8000002000057882 */ /* 0x000fe20000000000 */
[----:B------:R-:W-:Y:S01]  /*11e0*/  UMOV UR7, 0x80000020 ;  /* 0x8000002000077882 */ /* 0x000fe20000000000 */
[----:B------:R-:W-:Y:S01]  /*11f0*/  UMOV UR17, 0x80000020 ;  /* 0x8000002000117882 */ /* 0x000fe20000000000 */
[----:B------:R-:W-:-:S07]  /*1200*/  UMOV UR19, 0x80000020 ;  /* 0x8000002000137882 */ /* 0x000fce0000000000 */
[----:B------:R-:W-:Y:S02]  /*1210*/  UIADD3 UR14, UR14, 0x1000, URZ ;  /* 0x000010000e0e7890 */ /* 0x000fe4000fffe03f */
[----:B------:R-:W-:Y:S02]  /*1220*/  USHF.R.U32.HI UR4, URZ, 0x4, UR4 ;  /* 0x000000043f047899 */ /* 0x000fe40008011604 */
[----:B------:R-:W-:Y:S02]  /*1230*/  USHF.R.U32.HI UR14, URZ, 0x4, UR14 ;  /* 0x000000043f0e7899 */ /* 0x000fe4000801160e */
[----:B------:R-:W-:Y:S02]  /*1240*/  ULOP3.LUT UR4, UR4, 0x3fff, URZ, 0xc0, !UPT ;  /* 0x00003fff04047892 */ /* 0x000fe4000f8ec03f */
[----:B------:R-:W-:Y:S02]  /*1250*/  ULOP3.LUT UR14, UR14, 0x3fff, URZ, 0xc0, !UPT ;  /* 0x00003fff0e0e7892 */ /* 0x000fe4000f8ec03f */
[----:B------:R-:W-:-:S02]  /*1260*/  ULOP3.LUT UR8, UR4, 0x10000, URZ, 0xfc, !UPT ;  /* 0x0001000004087892 */ /* 0x000fc4000f8efc3f */
[----:B------:R-:W-:Y:S02]  /*1270*/  ULOP3.LUT UR20, UR14, 0x10000, URZ, 0xfc, !UPT ;  /* 0x000100000e147892 */ /* 0x000fe4000f8efc3f */
[----:B------:R-:W-:Y:S02]  /*1280*/  UIADD3 UR16, UR8, 0x2, URZ ;  /* 0x0000000208107890 */ /* 0x000fe4000fffe03f */
[----:B------:R-:W-:Y:S01]  /*1290*/  UIADD3 UR18, UR20, 0x2, URZ ;  /* 0x0000000214127890 */ /* 0x000fe2000fffe03f */
[----:B------:R-:W-:Y:S02]  /*12a0*/  UMOV UR4, UR8 ;  /* 0x0000000800047c82 */ /* 0x000fe40008000000 */
[----:B------:R-:W-:Y:S02]  /*12b0*/  UMOV UR6, UR20 ;  /* 0x0000001400067c82 */ /* 0x000fe40008000000 */
[----:B------:R-:W-:Y:S01]  /*12c0*/  HGMMA.64x128x16.F32.BF16 R24, gdesc[UR4], RZ, !UPT, gsb0 ;  /* 0x01e00000041879f0 */ /* 0x000fe2000c0018ff */
[----:B------:R-:W-:-:S02]  /*12d0*/  ULDC UR6, c[0x0][0x604] ;  /* 0x0001810000067ab9 */ /* 0x000fc40000000800 */
[----:B------:R-:W-:Y:S02]  /*12e0*/  WARPGROUP.DEPBAR.LE gsb0, 0x0 ;  /* 0x00008000000079c5 */ /* 0x000fe40000010000 */
[----:B------:R-:W-:-:S07]  /*12f0*/  WARPGROUP.ARRIVE ;  /* 0x00000000000079c5 */ /* 0x000fce0000000000 */
[----:B------:R-:W-:Y:S03]  /*1300*/  HGMMA.64x128x16.F32.BF16 R24, gdesc[UR16], R24, gsb0 ;  /* 0x01e00000101879f0 */ /* 0x000fe60008001818 */
[----:B------:R-:W-:Y:S02]  /*1310*/  WARPGROUP.DEPBAR.LE gsb0, 0x0 ;  /* 0x00008000000079c5 */ /* 0x000fe40000010000 */
[----:B------:R-:W-:-:S04]  /*1320*/  FMNMX R9, R24, R25, !PT ;  /* 0x0000001918097209 */ /* 0x000fc80007800000 */
[----:B------:R-:W-:-:S04]  /*1330*/  FMNMX R0, R28, R9, !PT ;  /* 0x000000091c007209 */ /* 0x000fc80007800000 */
[----:B------:R-:W-:-:S04]  /*1340*/  FMNMX R9, R29, R0, !PT ;  /* 0x000000001d097209 */ /* 0x000fc80007800000 */
[----:B------:R-:W-:-:S04]  /*1350*/  FMNMX R0, R32, R9, !PT ;  /* 0x0000000920007209 */ /* 0x000fc80007800000 */
[----:B------:R-:W-:-:S04]  /*1360*/  FMNMX R9, R33, R0, !PT ;  /* 0x0000000021097209 */ /* 0x000fc80007800000 */
[----:B------:R-:W-:-:S04]  /*1370*/  FMNMX R0, R36, R9, !PT ;  /* 0x0000000924007209 */ /* 0x000fc80007800000 */
[----:B------:R-:W-:-:S04]  /*1380*/  FMNMX R9, R37, R0, !PT ;  /* 0x0000000025097209 */ /* 0x000fc80007800000 */
[----:B------:R-:W-:Y:S02]  /*1390*/  FMNMX R0, R40, R9, !PT ;  /* 0x0000000928007209 */ /* 0x000fe40007800000 */
[----:B------:R-:W-:Y:S02]  /*13a0*/  FMNMX R9, R26, R27, !PT ;  /* 0x0000001b1a097209 */ /* 0x000fe40007800000 */
[----:B------:R-:W-:Y:S02]  /*13b0*/  FMNMX R11, R41, R0, !PT ;  /* 0x00000000290b7209 */ /* 0x000fe40007800000 */
[----:B------:R-:W-:Y:S02]  /*13c0*/  FMNMX R0, R30, R9, !PT ;  /* 0x000000091e007209 */ /* 0x000fe40007800000 */
[----:B------:R-:W-:Y:S02]  /*13d0*/  FMNMX R10, R44, R11, !PT ;  /* 0x0000000b2c0a7209 */ /* 0x000fe40007800000 */
[----:B------:R-:W-:-:S02]  /*13e0*/  FMNMX R9, R31, R0, !PT ;  /* 0x000000001f097209 */ /* 0x000fc40007800000 */
        /* <DEDUP_REMOVED lines=41> */
[----:B------:R-:W-:-:S03]  /*1680*/  FMNMX R0, R74, R9, !PT ;  /* 0x000000094a007209 */ /* 0x000fc60007800000 */
[----:B------:R-:W3:Y:S01]  /*1690*/  SHFL.BFLY PT, R11, R10, 0x1, 0x1f ;  /* 0x0c201f000a0b7f89 */ /* 0x000ee200000e0000 */
[----:B------:R-:W-:-:S04]  /*16a0*/  FMNMX R9, R75, R0, !PT ;  /* 0x000000004b097209 */ /* 0x000fc80007800000 */
[----:B------:R-:W-:-:S04]  /*16b0*/  FMNMX R0, R78, R9, !PT ;  /* 0x000000094e007209 */ /* 0x000fc80007800000 */
[----:B------:R-:W-:-:S04]  /*16c0*/  FMNMX R9, R79, R0, !PT ;  /* 0x000000004f097209 */ /* 0x000fc80007800000 */
[----:B------:R-:W-:-:S04]  /*16d0*/  FMNMX R0, R82, R9, !PT ;  /* 0x0000000952007209 */ /* 0x000fc80007800000 */
[----:B------:R-:W-:-:S04]  /*16e0*/  FMNMX R9, R83, R0, !PT ;  /* 0x0000000053097209 */ /* 0x000fc80007800000 */
[----:B------:R-:W-:Y:S02]  /*16f0*/  FMNMX R0, R86, R9, !PT ;  /* 0x0000000956007209 */ /* 0x000fe40007800000 */
[----:B---3--:R-:W-:Y:S02]  /*1700*/  FMNMX R11, R10, R11, !PT ;  /* 0x0000000b0a0b7209 */ /* 0x008fe40007800000 */
[----:B------:R-:W-:-:S03]  /*1710*/  FMNMX R9, R87, R0, !PT ;  /* 0x0000000057097209 */ /* 0x000fc60007800000 */
[----:B------:R-:W3:Y:S04]  /*1720*/  SHFL.BFLY PT, R0, R11, 0x2, 0x1f ;  /* 0x0c401f000b007f89 */ /* 0x000ee800000e0000 */
[----:B------:R-:W4:Y:S01]  /*1730*/  SHFL.BFLY PT, R14, R9, 0x1, 0x1f ;  /* 0x0c201f00090e7f89 */ /* 0x000f2200000e0000 */
[----:B---3--:R-:W-:-:S04]  /*1740*/  FMNMX R0, R11, R0, !PT ;  /* 0x000000000b007209 */ /* 0x008fc80007800000 */
[C---:B------:R-:W-:Y:S02]  /*1750*/  FSETP.NEU.AND P1, PT, R0.reuse, -INF , PT ;  /* 0xff8000000000780b */ /* 0x040fe40003f2d000 */
[----:B----4-:R-:W-:Y:S02]  /*1760*/  FMNMX R14, R9, R14, !PT ;  /* 0x0000000e090e7209 */ /* 0x010fe40007800000 */
[----:B------:R-:W-:-:S03]  /*1770*/  FSEL R10, R0, RZ, P1 ;  /* 0x000000ff000a7208 */ /* 0x000fc60000800000 */
[----:B------:R-:W3:Y:S02]  /*1780*/  SHFL.BFLY PT, R15, R14, 0x2, 0x1f ;  /* 0x0c401f000e0f7f89 */ /* 0x000ee400000e0000 */
[----:B------:R-:W-:-:S04]  /*1790*/  FMUL R21, R10, UR6 ;  /* 0x000000060a157c20 */ /* 0x000fc80008400000 */
[--C-:B------:R-:W-:Y:S01]  /*17a0*/  FFMA R10, R24, UR6, -R21.reuse ;  /* 0x00000006180a7c23 */ /* 0x100fe20008000815 */
[--C-:B------:R-:W-:Y:S01]  /*17b0*/  FFMA R11, R25, UR6, -R21.reuse ;  /* 0x00000006190b7c23 */ /* 0x100fe20008000815 */
[--C-:B------:R-:W-:Y:S01]  /*17c0*/  FFMA R28, R28, UR6, -R21.reuse ;  /* 0x000000061c1c7c23 */ /* 0x100fe20008000815 */
[--C-:B------:R-:W-:Y:S01]  /*17d0*/  FFMA R19, R33, UR6, -R21.reuse ;  /* 0x0000000621137c23 */ /* 0x100fe20008000815 */
[--C-:B------:R-:W-:Y:S01]  /*17e0*/  FFMA R20, R36, UR6, -R21.reuse ;  /* 0x0000000624147c23 */ /* 0x100fe20008000815 */
[----:B------:R-:W-:Y:S01]  /*17f0*/  FSETP.GEU.AND P2, PT, R10, -126, PT ;  /* 0xc2fc00000a00780b */ /* 0x000fe20003f4e000 */
[--C-:B------:R-:W-:Y:S01]  /*1800*/  FFMA R18, R32, UR6, -R21.reuse ;  /* 0x0000000620127c23 */ /* 0x100fe20008000815 */
[----:B------:R-:W-:Y:S01]  /*1810*/  FSETP.GEU.AND P3, PT, R11, -126, PT ;  /* 0xc2fc00000b00780b */ /* 0x000fe20003f6e000 */
[--C-:B------:R-:W-:Y:S01]  /*1820*/  FFMA R22, R40, UR6, -R21.reuse ;  /* 0x0000000628167c23 */ /* 0x100fe20008000815 */
[----:B------:R-:W-:Y:S01]  /*1830*/  FSETP.GEU.AND P4, PT, R28, -126, PT ;  /* 0xc2fc00001c00780b */ /* 0x000fe20003f8e000 */
[--C-:B------:R-:W-:Y:S01]  /*1840*/  FFMA R23, R41, UR6, -R21.reuse ;  /* 0x0000000629177c23 */ /* 0x100fe20008000815 */
[----:B------:R-:W-:Y:S01]  /*1850*/  FSETP.GEU.AND P6, PT, R18, -126, PT ;  /* 0xc2fc00001200780b */ /* 0x000fe20003fce000 */
[--C-:B------:R-:W-:Y:S01]  /*1860*/  FFMA R44, R44, UR6, -R21.reuse ;  /* 0x000000062c2c7c23 */ /* 0x100fe20008000815 */
[--C-:B------:R-:W-:Y:S01]  /*1870*/  FFMA R37, R37, UR6, -R21.reuse ;  /* 0x0000000625257c23 */ /* 0x100fe20008000815 */
[--C-:B------:R-:W-:Y:S01]  /*1880*/  FFMA R45, R45, UR6, -R21.reuse ;  /* 0x000000062d2d7c23 */ /* 0x100fe20008000815 */
[--C-:B------:R-:W-:Y:S01]  /*1890*/  FFMA R48, R48, UR6, -R21.reuse ;  /* 0x0000000630307c23 */ /* 0x100fe20008000815 */
[--C-:B------:R-:W-:Y:S01]  /*18a0*/  FFMA R49, R49, UR6, -R21.reuse ;  /* 0x0000000631317c23 */ /* 0x100fe20008000815 */
[--C-:B------:R-:W-:Y:S01]  /*18b0*/  FFMA R52, R52, UR6, -R21.reuse ;  /* 0x0000000634347c23 */ /* 0x100fe20008000815 */
[----:B------:R-:W-:Y:S01]  /*18c0*/  @!P2 FMUL R10, R10, 0.5 ;  /* 0x3f0000000a0aa820 */ /* 0x000fe20000400000 */
[----:B---3--:R-:W-:Y:S01]  /*18d0*/  FMNMX R9, R14, R15, !PT ;  /* 0x0000000f0e097209 */ /* 0x008fe20007800000 */
[--C-:B------:R-:W-:Y:S01]  /*18e0*/  FFMA R15, R29, UR6, -R21.reuse ;  /* 0x000000061d0f7c23 */ /* 0x100fe20008000815 */
[----:B------:R-:W-:Y:S01]  /*18f0*/  @!P3 FMUL R11, R11, 0.5 ;  /* 0x3f0000000b0bb820 */ /* 0x000fe20000400000 */
[----:B------:R-:W-:Y:S01]  /*1900*/  @!P4 FMUL R28, R28, 0.5 ;  /* 0x3f0000001c1cc820 */ /* 0x000fe20000400000 */
[----:B------:R-:W-:Y:S01]  /*1910*/  FSETP.NEU.AND P1, PT, R9, -INF , PT ;  /* 0xff8000000900780b */ /* 0x000fe20003f2d000 */
[----:B------:R-:W3:Y:S01]  /*1920*/  MUFU.EX2 R10, R10 ;  /* 0x0000000a000a7308 */ /* 0x000ee20000000800 */
[----:B------:R-:W-:Y:S01]  /*1930*/  @!P6 FMUL R18, R18, 0.5 ;  /* 0x3f0000001212e820 */ /* 0x000fe20000400000 */
[----:B------:R-:W-:Y:S01]  /*1940*/  FSETP.GEU.AND P5, PT, R37, -126, PT ;  /* 0xc2fc00002500780b */ /* 0x000fe20003fae000 */
[--C-:B------:R-:W-:Y:S01]  /*1950*/  FFMA R53, R53, UR6, -R21.reuse ;  /* 0x0000000635357c23 */ /* 0x100fe20008000815 */
[----:B------:R-:W-:Y:S01]  /*1960*/  FSEL R24, R9, RZ, P1 ;  /* 0x000000ff09187208 */ /* 0x000fe20000800000 */
[--C-:B------:R-:W-:Y:S01]  /*1970*/  FFMA R56, R56, UR6, -R21.reuse ;  /* 0x0000000638387c23 */ /* 0x100fe20008000815 */
[----:B------:R-:W-:Y:S01]  /*1980*/  FSETP.GEU.AND P1, PT, R15, -126, PT ;  /* 0xc2fc00000f00780b */ /* 0x000fe20003f2e000 */
[--C-:B------:R-:W-:Y:S01]  /*1990*/  FFMA R57, R57, UR6, -R21.reuse ;  /* 0x0000000639397c23 */ /* 0x100fe20008000815 */
[----:B------:R-:W4:Y:S01]  /*19a0*/  MUFU.EX2 R11, R11 ;  /* 0x0000000b000b7308 */ /* 0x000f220000000800 */
[----:B------:R-:W-:Y:S01]  /*19b0*/  FMUL R24, R24, UR6 ;  /* 0x0000000618187c20 */ /* 0x000fe20008400000 */
[--C-:B------:R-:W-:Y:S01]  /*19c0*/  FFMA R60, R60, UR6, -R21.reuse ;  /* 0x000000063c3c7c23 */ /* 0x100fe20008000815 */
[--C-:B------:R-:W-:Y:S01]  /*19d0*/  FFMA R61, R61, UR6, -R21.reuse ;  /* 0x000000063d3d7c23 */ /* 0x100fe20008000815 */
[--C-:B------:R-:W-:Y:S01]  /*19e0*/  FFMA R64, R64, UR6, -R21.reuse ;  /* 0x0000000640407c23 */ /* 0x100fe20008000815 */
[--C-:B------:R-:W-:Y:S01]  /*19f0*/  FFMA R26, R26, UR6, -R24.reuse ;  /* 0x000000061a1a7c23 */ /* 0x100fe20008000818 */
[--C-:B------:R-:W-:Y:S01]  /*1a00*/  FFMA R65, R65, UR6, -R21.reuse ;  /* 0x0000000641417c23 */ /* 0x100fe20008000815 */
[----:B------:R-:W-:Y:S01]  /*1a10*/  @!P5 FMUL R37, R37, 0.5 ;  /* 0x3f0000002525d820 */ /* 0x000fe20000400000 */
[----:B------:R-:W5:Y:S01]  /*1a20*/  MUFU.EX2 R14, R28 ;  /* 0x0000001c000e7308 */ /* 0x000f620000000800 */
[----:B---3--:R-:W-:Y:S01]  /*1a30*/  @!P2 FMUL R10, R10, R10 ;  /* 0x0000000a0a0aa220 */ /* 0x008fe20000400000 */
[----:B------:R-:W-:Y:S01]  /*1a40*/  FSETP.GEU.AND P2, PT, R19, -126, PT ;  /* 0xc2fc00001300780b */ /* 0x000fe20003f4e000 */
[----:B------:R-:W-:Y:S01]  /*1a50*/  @!P1 FMUL R15, R15, 0.5 ;  /* 0x3f0000000f0f9820 */ /* 0x000fe20000400000 */
[--C-:B------:R-:W-:Y:S01]  /*1a60*/  FFMA R68, R68, UR6, -R21.reuse ;  /* 0x0000000644447c23 */ /* 0x100fe20008000815 */
[--C-:B------:R-:W-:Y:S01]  /*1a70*/  FFMA R69, R69, UR6, -R21.reuse ;  /* 0x0000000645457c23 */ /* 0x100fe20008000815 */
[--C-:B------:R-:W-:Y:S01]  /*1a80*/  FFMA R72, R72, UR6, -R21.reuse ;  /* 0x0000000648487c23 */ /* 0x100fe20008000815 */
[--C-:B------:R-:W-:Y:S01]  /*1a90*/  FFMA R73, R73, UR6, -R21.reuse ;  /* 0x0000000649497c23 */ /* 0x100fe20008000815 */
[----:B------:R-:W3:Y:S01]  /*1aa0*/  MUFU.EX2 R18, R18 ;  /* 0x0000001200127308 */ /* 0x000ee20000000800 */
[----:B----4-:R-:W-:Y:S01]  /*1ab0*/  @!P3 FMUL R11, R11, R11 ;  /* 0x0000000b0b0bb220 */ /* 0x010fe20000400000 */
[----:B------:R-:W-:Y:S01]  /*1ac0*/  FSETP.GEU.AND P3, PT, R20, -126, PT ;  /* 0xc2fc00001400780b */ /* 0x000fe20003f6e000 */
[--C-:B------:R-:W-:Y:S01]  /*1ad0*/  FFMA R76, R76, UR6, -R21.reuse ;  /* 0x000000064c4c7c23 */ /* 0x100fe20008000815 */
[--C-:B------:R-:W-:Y:S01]  /*1ae0*/  FFMA R77, R77, UR6, -R21.reuse ;  /* 0x000000064d4d7c23 */ /* 0x100fe20008000815 */
[--C-:B------:R-:W-:Y:S01]  /*1af0*/  FFMA R80, R80, UR6, -R21.reuse ;  /* 0x0000000650507c23 */ /* 0x100fe20008000815 */
[--C-:B------:R-:W-:Y:S01]  /*1b00*/  FFMA R81, R81, UR6, -R21.reuse ;  /* 0x0000000651517c23 */ /* 0x100fe20008000815 */
[----:B------:R-:W-:Y:S01]  /*1b10*/  @!P2 FMUL R19, R19, 0.5 ;  /* 0x3f0000001313a820 */ /* 0x000fe20000400000 */
[----:B------:R-:W4:Y:S01]  /*1b20*/  MUFU.EX2 R15, R15 ;  /* 0x0000000f000f7308 */ /* 0x000f220000000800 */
[----:B-----5:R-:W-:Y:S01]  /*1b30*/  @!P4 FMUL R14, R14, R14 ;  /* 0x0000000e0e0ec220 */ /* 0x020fe20000400000 */
[----:B------:R-:W-:Y:S01]  /*1b40*/  FSETP.GEU.AND P4, PT, R22, -126, PT ;  /* 0xc2fc00001600780b */ /* 0x000fe20003f8e000 */
[--C-:B------:R-:W-:Y:S01]  /*1b50*/  FFMA R84, R84, UR6, -R21.reuse ;  /* 0x0000000654547c23 */ /* 0x100fe20008000815 */
[----:B------:R-:W-:Y:S01]  /*1b60*/  FFMA R85, R85, UR6, -R21 ;  /* 0x0000000655557c23 */ /* 0x000fe20008000815 */
[--C-:B------:R-:W-:Y:S01]  /*1b70*/  FFMA R27, R27, UR6, -R24.reuse ;  /* 0x000000061b1b7c23 */ /* 0x100fe20008000818 */
[--C-:B------:R-:W-:Y:S01]  /*1b80*/  FFMA R32, R30, UR6, -R24.reuse ;  /* 0x000000061e207c23 */ /* 0x100fe20008000818 */
[----:B------:R-:W-:Y:S01]  /*1b90*/  @!P3 FMUL R20, R20, 0.5 ;  /* 0x3f0000001414b820 */ /* 0x000fe20000400000 */
[----:B------:R-:W5:Y:S01]  /*1ba0*/  MUFU.EX2 R19, R19 ;  /* 0x0000001300137308 */ /* 0x000f620000000800 */
[----:B---3--:R-:W-:Y:S01]  /*1bb0*/  @!P6 FMUL R18, R18, R18 ;  /* 0x000000121212e220 */ /* 0x008fe20000400000 */
[----:B------:R-:W3:Y:S01]  /*1bc0*/  SYNCS.PHASECHK.TRANS64.TRYWAIT P6, [R2+URZ+0x9008], R89 ;  /* 0x00900859020075a7 */ /* 0x000ee200080c017f */
[--C-:B------:R-:W-:Y:S01]  /*1bd0*/  FFMA R33, R31, UR6, -R24.reuse ;  /* 0x000000061f217c23 */ /* 0x100fe20008000818 */
[--C-:B------:R-:W-:Y:S01]  /*1be0*/  FFMA R34, R34, UR6, -R24.reuse ;  /* 0x0000000622227c23 */ /* 0x100fe20008000818 */
[--C-:B------:R-:W-:Y:S01]  /*1bf0*/  FFMA R36, R39, UR6, -R24.reuse ;  /* 0x0000000627247c23 */ /* 0x100fe20008000818 */
[--C-:B------:R-:W-:Y:S01]  /*1c00*/  FFMA R42, R42, UR6, -R24.reuse ;  /* 0x000000062a2a7c23 */ /* 0x100fe20008000818 */
[----:B------:R-:W-:Y:S01]  /*1c10*/  @!P4 FMUL R22, R22, 0.5 ;  /* 0x3f0000001616c820 */ /* 0x000fe20000400000 */
[----:B------:R-:W1:Y:S01]  /*1c20*/  MUFU.EX2 R20, R20 ;  /* 0x0000001400147308 */ /* 0x000e620000000800 */
[----:B----4-:R-:W-:Y:S01]  /*1c30*/  @!P1 FMUL R15, R15, R15 ;  /* 0x0000000f0f0f9220 */ /* 0x010fe20000400000 */
[----:B------:R-:W-:Y:S01]  /*1c40*/  FSETP.GEU.AND P1, PT, R23, -126, PT ;  /* 0xc2fc00001700780b */ /* 0x000fe20003f2e000 */
[--C-:B------:R-:W-:Y:S01]  /*1c50*/  FFMA R43, R43, UR6, -R24.reuse ;  /* 0x000000062b2b7c23 */ /* 0x100fe20008000818 */
[--C-:B------:R-:W-:Y:S01]  /*1c60*/  FFMA R46, R46, UR6, -R24.reuse ;  /* 0x000000062e2e7c23 */ /* 0x100fe20008000818 */
[--C-:B------:R-:W-:Y:S01]  /*1c70*/  FFMA R47, R47, UR6, -R24.reuse ;  /* 0x000000062f2f7c23 */ /* 0x100fe20008000818 */
[--C-:B------:R-:W-:Y:S01]  /*1c80*/  FFMA R50, R50, UR6, -R24.reuse ;  /* 0x0000000632327c23 */ /* 0x100fe20008000818 */
[--C-:B------:R-:W-:Y:S01]  /*1c90*/  FFMA R51, R51, UR6, -R24.reuse ;  /* 0x0000000633337c23 */ /* 0x100fe20008000818 */
[----:B------:R-:W4:Y:S01]  /*1ca0*/  MUFU.EX2 R22, R22 ;  /* 0x0000001600167308 */ /* 0x000f220000000800 */
[----:B-----5:R-:W-:Y:S01]  /*1cb0*/  @!P2 FMUL R19, R19, R19 ;  /* 0x000000131313a220 */ /* 0x020fe20000400000 */
[----:B------:R-:W-:Y:S01]  /*1cc0*/  FSETP.GEU.AND P2, PT, R44, -126, PT ;  /* 0xc2fc00002c00780b */ /* 0x000fe20003f4e000 */
[--C-:B------:R-:W-:Y:S01]  /*1cd0*/  FFMA R54, R54, UR6, -R24.reuse ;  /* 0x0000000636367c23 */ /* 0x100fe20008000818 */
[--C-:B------:R-:W-:Y:S01]  /*1ce0*/  FFMA R55, R55, UR6, -R24.reuse ;  /* 0x0000000637377c23 */ /* 0x100fe20008000818 */
[--C-:B------:R-:W-:Y:S01]  /*1cf0*/  FFMA R58, R58, UR6, -R24.reuse ;  /* 0x000000063a3a7c23 */ /* 0x100fe20008000818 */
[--C-:B------:R-:W-:Y:S01]  /*1d00*/  FFMA R59, R59, UR6, -R24.reuse ;  /* 0x000000063b3b7c23 */ /* 0x100fe20008000818 */
[----:B------:R-:W-:Y:S01]  /*1d10*/  @!P1 FMUL R23, R23, 0.5 ;  /* 0x3f00000017179820 */ /* 0x000fe20000400000 */
[----:B------:R5:W2:Y:S01]  /*1d20*/  MUFU.EX2 R21, R37 ;  /* 0x0000002500157308 */ /* 0x000aa20000000800 */
[----:B-1----:R-:W-:Y:S01]  /*1d30*/  @!P3 FMUL R20, R20, R20 ;  /* 0x000000141414b220 */ /* 0x002fe20000400000 */
[----:B------:R-:W-:Y:S01]  /*1d40*/  FSETP.GEU.AND P3, PT, R26, -126, PT ;  /* 0xc2fc00001a00780b */ /* 0x000fe20003f6e000 */
        /* <DEDUP_REMOVED lines=8> */
[--C-:B-----5:R-:W-:Y:S01]  /*1dd0*/  FFMA R37, R35, UR6, -R24.reuse ;  /* 0x0000000623257c23 */ /* 0x120fe20008000818 */
[--C-:B------:R-:W-:Y:S01]  /*1de0*/  FFMA R35, R38, UR6, -R24.reuse ;  /* 0x0000000626237c23 */ /* 0x100fe20008000818 */
[--C-:B------:R-:W-:Y:S01]  /*1df0*/  FFMA R70, R70, UR6, -R24.reuse ;  /* 0x0000000646467c23 */ /* 0x100fe20008000818 */
[--C-:B------:R-:W-:Y:S01]  /*1e00*/  FFMA R71, R71, UR6, -R24.reuse ;  /* 0x0000000647477c23 */ /* 0x100fe20008000818 */
[----:B------:R-:W-:Y:S01]  /*1e10*/  @!P3 FMUL R26, R26, 0.5 ;  /* 0x3f0000001a1ab820 */ /* 0x000fe20000400000 */
[----:B------:R-:W4:Y:S01]  /*1e20*/  MUFU.EX2 R28, R44 ;  /* 0x0000002c001c7308 */ /* 0x000f220000000800 */
[----:B--2---:R-:W-:Y:S01]  /*1e30*/  @!P5 FMUL R21, R21, R21 ;  /* 0x000000151515d220 */ /* 0x004fe20000400000 */
[----:B------:R-:W-:Y:S01]  /*1e40*/  FSETP.GEU.AND P5, PT, R45, -126, PT ;  /* 0xc2fc00002d00780b */ /* 0x000fe20003fae000 */
[--C-:B------:R-:W-:Y:S01]  /*1e50*/  FFMA R74, R74, UR6, -R24.reuse ;  /* 0x000000064a4a7c23 */ /* 0x100fe20008000818 */
[--C-:B------:R-:W-:Y:S01]  /*1e60*/  FFMA R75, R75, UR6, -R24.reuse ;  /* 0x000000064b4b7c23 */ /* 0x100fe20008000818 */
[--C-:B------:R-:W-:Y:S01]  /*1e70*/  FFMA R78, R78, UR6, -R24.reuse ;  /* 0x000000064e4e7c23 */ /* 0x100fe20008000818 */
[--C-:B------:R-:W-:Y:S01]  /*1e80*/  FFMA R79, R79, UR6, -R24.reuse ;  /* 0x000000064f4f7c23 */ /* 0x100fe20008000818 */
[----:B------:R-:W-:Y:S01]  /*1e90*/  @!P4 FMUL R27, R27, 0.5 ;  /* 0x3f0000001b1bc820 */ /* 0x000fe20000400000 */
[----:B------:R-:W2:Y:S01]  /*1ea0*/  MUFU.EX2 R29, R26 ;  /* 0x0000001a001d7308 */ /* 0x000ea20000000800 */
[----:B-1----:R-:W-:Y:S01]  /*1eb0*/  @!P1 FMUL R23, R23, R23 ;  /* 0x0000001717179220 */ /* 0x002fe20000400000 */
[----:B------:R-:W-:Y:S01]  /*1ec0*/  FSETP.GEU.AND P1, PT, R32, -126, PT ;  /* 0xc2fc00002000780b */ /* 0x000fe20003f2e000 */
[--C-:B------:R-:W-:Y:S01]  /*1ed0*/  FFMA R82, R82, UR6, -R24.reuse ;  /* 0x0000000652527c23 */ /* 0x100fe20008000818 */
[--C-:B------:R-:W-:Y:S01]  /*1ee0*/  FFMA R83, R83, UR6, -R24.reuse ;  /* 0x0000000653537c23 */ /* 0x100fe20008000818 */
[--C-:B------:R-:W-:Y:S01]  /*1ef0*/  FFMA R86, R86, UR6, -R24.reuse ;  /* 0x0000000656567c23 */ /* 0x100fe20008000818 */
[----:B------:R-:W-:Y:S01]  /*1f00*/  FFMA R87, R87, UR6, -R24 ;  /* 0x0000000657577c23 */ /* 0x000fe20008000818 */
[----:B------:R-:W-:Y:S01]  /*1f10*/  @!P5 FMUL R45, R45, 0.5 ;  /* 0x3f0000002d2dd820 */ /* 0x000fe20000400000 */
[----:B------:R-:W1:Y:S01]  /*1f20*/  MUFU.EX2 R30, R27 ;  /* 0x0000001b001e7308 */ /* 0x000e620000000800 */
[----:B----4-:R-:W-:Y:S01]  /*1f30*/  @!P2 FMUL R28, R28, R28 ;  /* 0x0000001c1c1ca220 */ /* 0x010fe20000400000 */
[----:B------:R-:W-:-:S02]  /*1f40*/  FSETP.GEU.AND P2, PT, R33, -126, PT ;  /* 0xc2fc00002100780b */ /* 0x000fc40003f4e000 */
[----:B------:R-:W-:Y:S02]  /*1f50*/  P2R R25, PR, RZ, 0x20 ;  /* 0x00000020ff197803 */ /* 0x000fe40000000000 */
[----:B------:R-:W-:Y:S01]  /*1f60*/  FSETP.GEU.AND P5, PT, R37, -126, PT ;  /* 0xc2fc00002500780b */ /* 0x000fe20003fae000 */
[----:B------:R-:W-:Y:S01]  /*1f70*/  @!P1 FMUL R32, R32, 0.5 ;  /* 0x3f00000020209820 */ /* 0x000fe20000400000 */
[----:B------:R4:W3:Y:S01]  /*1f80*/  MUFU.EX2 R31, R45 ;  /* 0x0000002d001f7308 */ /* 0x0008e20000000800 */
[----:B--2---:R-:W-:Y:S01]  /*1f90*/  @!P3 FMUL R29, R29, R29 ;  /* 0x0000001d1d1db220 */ /* 0x004fe20000400000 */
[----:B------:R-:W-:-:S05]  /*1fa0*/  FSETP.GEU.AND P3, PT, R48, -126, PT ;  /* 0xc2fc00003000780b */ /* 0x000fca0003f6e000 */
[----:B------:R-:W-:Y:S01]  /*1fb0*/  @!P2 FMUL R33, R33, 0.5 ;  /* 0x3f0000002121a820 */ /* 0x000fe20000400000 */
[----:B------:R-:W2:Y:S01]  /*1fc0*/  MUFU.EX2 R32, R32 ;  /* 0x0000002000207308 */ /* 0x000ea20000000800 */
[----:B-1----:R-:W-:Y:S01]  /*1fd0*/  @!P4 FMUL R30, R30, R30 ;  /* 0x0000001e1e1ec220 */ /* 0x002fe20000400000 */
[----:B------:R-:W-:-:S05]  /*1fe0*/  FSETP.GEU.AND P4, PT, R34, -126, PT ;  /* 0xc2fc00002200780b */ /* 0x000fca0003f8e000 */
[----:B------:R-:W-:Y:S01]  /*1ff0*/  @!P3 FMUL R48, R48, 0.5 ;  /* 0x3f0000003030b820 */ /* 0x000fe20000400000 */
[----:B------:R-:W1:Y:S01]  /*2000*/  MUFU.EX2 R33, R33 ;  /* 0x0000002100217308 */ /* 0x000e620000000800 */
[----:B---34-:R-:W-:Y:S06]  /*2010*/  @!P6 BRA `(.L_x_23) ;  /* 0x000000500090e947 */ /* 0x018fec0003800000 */
.L_x_64:
[----:B--2---:R-:W-:Y:S01]  /*2020*/  @!P1 FMUL R32, R32, R32 ;  /* 0x0000002020209220 */ /* 0x004fe20000400000 */
[----:B-1----:R-:W-:Y:S01]  /*2030*/  @!P2 FMUL R33, R33, R33 ;  /* 0x000000212121a220 */ /* 0x002fe20000400000 */
[----:B------:R-:W-:Y:S01]  /*2040*/  ISETP.NE.AND P6, PT, R25, RZ, PT ;  /* 0x000000ff1900720c */ /* 0x000fe20003fc5270 */
[----:B------:R-:W-:Y:S01]  /*2050*/  UIADD3 UR6, UR14, 0x200, URZ ;  /* 0x000002000e067890 */ /* 0x000fe2000fffe03f */
[----:B------:R-:W-:Y:S01]  /*2060*/  F2FP.BF16.F32.PACK_AB R24, R11, R10 ;  /* 0x0000000a0b18723e */ /* 0x000fe200000010ff */
[----:B------:R-:W-:Y:S01]  /*2070*/  UMOV UR7, 0x80000020 ;  /* 0x8000002000077882 */ /* 0x000fe20000000000 */
[----:B------:R-:W-:Y:S01]  /*2080*/  F2FP.BF16.F32.PACK_AB R26, R15, R14 ;  /* 0x0000000e0f1a723e */ /* 0x000fe200000010ff */
[----:B------:R-:W1:Y:S01]  /*2090*/  MUFU.EX2 R48, R48 ;  /* 0x0000003000307308 */ /* 0x000e620000000800 */
[----:B------:R-:W-:Y:S01]  /*20a0*/  F2FP.BF16.F32.PACK_AB R25, R30, R29 ;  /* 0x0000001d1e19723e */ /* 0x000fe200000010ff */
[----:B------:R-:W-:Y:S01]  /*20b0*/  @!P4 FMUL R34, R34, 0.5 ;  /* 0x3f0000002222c820 */ /* 0x000fe20000400000 */
[----:B------:R-:W-:Y:S01]  /*20c0*/  F2FP.BF16.F32.PACK_AB R27, R33, R32 ;  /* 0x00000020211b723e */ /* 0x000fe200000010ff */
[----:B------:R-:W-:Y:S01]  /*20d0*/  @!P5 FMUL R37, R37, 0.5 ;  /* 0x3f0000002525d820 */ /* 0x000fe20000400000 */
[----:B------:R-:W-:-:S02]  /*20e0*/  FSETP.GEU.AND P2, PT, R35, -126, PT ;  /* 0xc2fc00002300780b */ /* 0x000fc40003f4e000 */
[----:B---3--:R-:W-:Y:S01]  /*20f0*/  WARPGROUP.ARRIVE ;  /* 0x00000000000079c5 */ /* 0x008fe20000000000 */
[----:B------:R-:W-:Y:S01]  /*2100*/  @!P6 FMUL R31, R31, R31 ;  /* 0x0000001f1f1fe220 */ /* 0x000fe20000400000 */
[----:B------:R-:W-:Y:S01]  /*2110*/  FSETP.GEU.AND P6, PT, R36, -126, PT ;  /* 0xc2fc00002400780b */ /* 0x000fe20003fce000 */
[----:B------:R-:W2:Y:S01]  /*2120*/  MUFU.EX2 R34, R34 ;  /* 0x0000002200227308 */ /* 0x000ea20000000800 */
[----:B------:R-:W-:Y:S02]  /*2130*/  FSETP.GEU.AND P1, PT, R49, -126, PT ;  /* 0xc2fc00003100780b */ /* 0x000fe40003f2e000 */
[----:B------:R-:W-:Y:S01]  /*2140*/  HGMMA.64x32x16.F32.BF16 R88, R24, gdesc[UR4].tnspB, RZ, !UPT, gsb0 ;  /* 0x4060000418587df0 */ /* 0x000fe2000c0018ff */
[----:B------:R-:W-:Y:S01]  /*2150*/  UIADD3 UR6, UR14, 0x240, URZ ;  /* 0x000002400e067890 */ /* 0x000fe2000fffe03f */
[----:B------:R-:W-:Y:S01]  /*2160*/  UMOV UR7, 0x80000020 ;  /* 0x8000002000077882 */ /* 0x000fe20000000000 */
[----:B-1----:R-:W-:Y:S02]  /*2170*/  @!P3 FMUL R48, R48, R48 ;  /* 0x000000303030b220 */ /* 0x002fe40000400000 */
[----:B------:R-:W-:Y:S01]  /*2180*/  @!P2 FMUL R35, R35, 0.5 ;  /* 0x3f0000002323a820 */ /* 0x000fe20000400000 */
[----:B------:R-:W1:Y:S01]  /*2190*/  MUFU.EX2 R37, R37 ;  /* 0x0000002500257308 */ /* 0x000e620000000800 */
[----:B------:R-:W-:-:S02]  /*21a0*/  FSETP.GEU.AND P3, PT, R52, -126, PT ;  /* 0xc2fc00003400780b */ /* 0x000fc40003f6e000 */
[----:B------:R-:W-:Y:S02]  /*21b0*/  @!P6 FMUL R36, R36, 0.5 ;  /* 0x3f0000002424e820 */ /* 0x000fe40000400000 */
[----:B------:R-:W-:-:S03]  /*21c0*/  @!P1 FMUL R49, R49, 0.5 ;  /* 0x3f00000031319820 */ /* 0x000fc60000400000 */
[----:B------:R-:W3:Y:S01]  /*21d0*/  MUFU.EX2 R35, R35 ;  /* 0x0000002300237308 */ /* 0x000ee20000000800 */
[----:B--2---:R-:W-:Y:S01]  /*21e0*/  @!P4 FMUL R34, R34, R34 ;  /* 0x000000222222c220 */ /* 0x004fe20000400000 */
[----:B------:R-:W-:-:S04]  /*21f0*/  FSETP.GEU.AND P4, PT, R53, -126, PT ;  /* 0xc2fc00003500780b */ /* 0x000fc80003f8e000 */
[----:B------:R-:W-:Y:S02]  /*2200*/  @!P3 FMUL R52, R52, 0.5 ;  /* 0x3f0000003434b820 */ /* 0x000fe40000400000 */
[----:B------:R-:W2:Y:S01]  /*2210*/  MUFU.EX2 R36, R36 ;  /* 0x0000002400247308 */ /* 0x000ea20000000800 */
[----:B-1----:R-:W-:Y:S01]  /*2220*/  @!P5 FMUL R37, R37, R37 ;  /* 0x000000252525d220 */ /* 0x002fe20000400000 */
[----:B------:R-:W-:-:S05]  /*2230*/  FSETP.GEU.AND P5, PT, R42, -126, PT ;  /* 0xc2fc00002a00780b */ /* 0x000fca0003fae000 */
[----:B------:R-:W-:Y:S01]  /*2240*/  @!P4 FMUL R53, R53, 0.5 ;  /* 0x3f0000003535c820 */ /* 0x000fe20000400000 */
[----:B------:R-:W1:Y:S01]  /*2250*/  MUFU.EX2 R49, R49 ;  /* 0x0000003100317308 */ /* 0x000e620000000800 */
[----:B---3--:R-:W-:Y:S01]  /*2260*/  @!P2 FMUL R35, R35, R35 ;  /* 0x000000232323a220 */ /* 0x008fe20000400000 */
[----:B------:R-:W-:-:S05]  /*2270*/  FSETP.GEU.AND P2, PT, R43, -126, PT ;  /* 0xc2fc00002b00780b */ /* 0x000fca0003f4e000 */
[----:B------:R-:W-:Y:S01]  /*2280*/  @!P5 FMUL R42, R42, 0.5 ;  /* 0x3f0000002a2ad820 */ /* 0x000fe20000400000 */
[----:B------:R-:W3:Y:S01]  /*2290*/  MUFU.EX2 R52, R52 ;  /* 0x0000003400347308 */ /* 0x000ee20000000800 */
[----:B--2---:R-:W-:Y:S01]  /*22a0*/  @!P6 FMUL R36, R36, R36 ;  /* 0x000000242424e220 */ /* 0x004fe20000400000 */
[----:B------:R-:W-:-:S05]  /*22b0*/  FSETP.GEU.AND P6, PT, R56, -126, PT ;  /* 0xc2fc00003800780b */ /* 0x000fca0003fce000 */
[----:B------:R-:W-:Y:S01]  /*22c0*/  @!P2 FMUL R43, R43, 0.5 ;  /* 0x3f0000002b2ba820 */ /* 0x000fe20000400000 */
[----:B------:R-:W2:Y:S01]  /*22d0*/  MUFU.EX2 R53, R53 ;  /* 0x0000003500357308 */ /* 0x000ea20000000800 */
[----:B-1----:R-:W-:Y:S01]  /*22e0*/  @!P1 FMUL R49, R49, R49 ;  /* 0x0000003131319220 */ /* 0x002fe20000400000 */
[----:B------:R-:W-:Y:S01]  /*22f0*/  FSETP.GEU.AND P1, PT, R46, -126, PT ;  /* 0xc2fc00002e00780b */ /* 0x000fe20003f2e000 */
[----:B------:R-:W-:Y:S02]  /*2300*/  WARPGROUP.DEPBAR.LE gsb0, 0x0 ;  /* 0x00008000000079c5 */ /* 0x000fe40000010000 */
[----:B------:R-:W-:Y:S02]  /*2310*/  F2FP.BF16.F32.PACK_AB R24, R19, R18 ;  /* 0x000000121318723e */ /* 0x000fe400000010ff */
[----:B------:R-:W-:Y:S01]  /*2320*/  @!P6 FMUL R56, R56, 0.5 ;  /* 0x3f0000003838e820 */ /* 0x000fe20000400000 */
[----:B------:R-:W-:Y:S01]  /*2330*/  F2FP.BF16.F32.PACK_AB R26, R21, R20 ;  /* 0x00000014151a723e */ /* 0x000fe200000010ff */
[----:B---3--:R-:W-:Y:S01]  /*2340*/  @!P3 FMUL R52, R52, R52 ;  /* 0x000000343434b220 */ /* 0x008fe20000400000 */
[----:B------:R-:W-:Y:S01]  /*2350*/  F2FP.BF16.F32.PACK_AB R25, R37, R34 ;  /* 0x000000222519723e */ /* 0x000fe200000010ff */
[----:B------:R-:W1:Y:S01]  /*2360*/  MUFU.EX2 R42, R42 ;  /* 0x0000002a002a7308 */ /* 0x000e620000000800 */
[----:B------:R-:W-:-:S02]  /*2370*/  F2FP.BF16.F32.PACK_AB R27, R36, R35 ;  /* 0x00000023241b723e */ /* 0x000fc400000010ff */
[----:B------:R-:W-:Y:S01]  /*2380*/  FSETP.GEU.AND P3, PT, R47, -126, PT ;  /* 0xc2fc00002f00780b */ /* 0x000fe20003f6e000 */
[----:B------:R-:W-:Y:S01]  /*2390*/  @!P1 FMUL R46, R46, 0.5 ;  /* 0x3f0000002e2e9820 */ /* 0x000fe20000400000 */
[----:B------:R-:W-:Y:S01]  /*23a0*/  WARPGROUP.ARRIVE ;  /* 0x00000000000079c5 */ /* 0x000fe20000000000 */
[----:B--2---:R-:W-:Y:S01]  /*23b0*/  @!P4 FMUL R53, R53, R53 ;  /* 0x000000353535c220 */ /* 0x004fe20000400000 */
[----:B------:R-:W-:Y:S01]  /*23c0*/  FSETP.GEU.AND P4, PT, R57, -126, PT ;  /* 0xc2fc00003900780b */ /* 0x000fe20003f8e000 */
[----:B------:R-:W2:Y:S03]  /*23d0*/  MUFU.EX2 R43, R43 ;  /* 0x0000002b002b7308 */ /* 0x000ea60000000800 */
[----:B------:R-:W-:Y:S01]  /*23e0*/  HGMMA.64x32x16.F32.BF16 R88, R24, gdesc[UR4].tnspB, R88, gsb0 ;  /* 0x4060000418587df0 */ /* 0x000fe20008001858 */
[----:B------:R-:W-:Y:S01]  /*23f0*/  UIADD3 UR6, UR14, 0x280, URZ ;  /* 0x000002800e067890 */ /* 0x000fe2000fffe03f */
[----:B------:R-:W-:-:S03]  /*2400*/  UMOV UR7, 0x80000020 ;  /* 0x8000002000077882 */ /* 0x000fc60000000000 */
[----:B------:R-:W-:Y:S01]  /*2410*/  @!P3 FMUL R47, R47, 0.5 ;  /* 0x3f0000002f2fb820 */ /* 0x000fe20000400000 */
[----:B------:R-:W3:Y:S01]  /*2420*/  MUFU.EX2 R46, R46 ;  /* 0x0000002e002e7308 */ /* 0x000ee20000000800 */
[----:B-1----:R-:W-:Y:S01]  /*2430*/  @!P5 FMUL R42, R42, R42 ;  /* 0x0000002a2a2ad220 */ /* 0x002fe20000400000 */
[----:B------:R-:W-:Y:S01]  /*2440*/  FSETP.GEU.AND P5, PT, R60, -126, PT ;  /* 0xc2fc00003c00780b */ /* 0x000fe20003fae000 */
[----:B------:R-:W-:-:S05]  /*2450*/  @!P4 FMUL R57, R57, 0.5 ;  /* 0x3f0000003939c820 */ /* 0x000fca0000400000 */
[----:B------:R-:W1:Y:S01]  /*2460*/  MUFU.EX2 R47, R47 ;  /* 0x0000002f002f7308 */ /* 0x000e620000000800 */
[----:B--2---:R-:W-:Y:S01]  /*2470*/  @!P2 FMUL R43, R43, R43 ;  /* 0x0000002b2b2ba220 */ /* 0x004fe20000400000 */
[----:B------:R-:W-:-:S05]  /*2480*/  FSETP.GEU.AND P2, PT, R50, -126, PT ;  /* 0xc2fc00003200780b */ /* 0x000fca0003f4e000 */
[----:B------:R-:W-:Y:S01]  /*2490*/  @!P5 FMUL R60, R60, 0.5 ;  /* 0x3f0000003c3cd820 */ /* 0x000fe20000400000 */
[----:B------:R-:W2:Y:S01]  /*24a0*/  MUFU.EX2 R39, R56 ;  /* 0x0000003800277308 */ /* 0x000ea20000000800 */
[----:B---3--:R-:W-:Y:S01]  /*24b0*/  @!P1 FMUL R46, R46, R46 ;  /* 0x0000002e2e2e9220 */ /* 0x008fe20000400000 */
[----:B------:R-:W-:-:S05]  /*24c0*/  FSETP.GEU.AND P1, PT, R51, -126, PT ;  /* 0xc2fc00003300780b */ /* 0x000fca0003f2e000 */
[----:B------:R-:W-:Y:S01]  /*24d0*/  @!P2 FMUL R50, R50, 0.5 ;  /* 0x3f0000003232a820 */ /* 0x000fe20000400000 */
[----:B------:R-:W3:Y:S01]  /*24e0*/  MUFU.EX2 R38, R57 ;  /* 0x0000003900267308 */ /* 0x000ee20000000800 */
[----:B-1----:R-:W-:Y:S01]  /*24f0*/  @!P3 FMUL R47, R47, R47 ;  /* 0x0000002f2f2fb220 */ /* 0x002fe20000400000 */
[----:B------:R-:W-:-:S05]  /*2500*/  FSETP.GEU.AND P3, PT, R61, -126, PT ;  /* 0xc2fc00003d00780b */ /* 0x000fca0003f6e000 */
[----:B------:R-:W-:Y:S01]  /*2510*/  @!P1 FMUL R51, R51, 0.5 ;  /* 0x3f00000033339820 */ /* 0x000fe20000400000 */
[----:B------:R-:W1:Y:S01]  /*2520*/  MUFU.EX2 R41, R60 ;  /* 0x0000003c00297308 */ /* 0x000e620000000800 */
[----:B--2---:R-:W-:Y:S01]  /*2530*/  @!P6 FMUL R39, R39, R39 ;  /* 0x000000272727e220 */ /* 0x004fe20000400000 */
[----:B------:R-:W-:-:S03]  /*2540*/  FSETP.GEU.AND P6, PT, R54, -126, PT ;  /* 0xc2fc00003600780b */ /* 0x000fc60003fce000 */
[----:B------:R-:W-:Y:S02]  /*2550*/  FADD R10, R10, R39 ;  /* 0x000000270a0a7221 */ /* 0x000fe40000000000 */
[----:B------:R-:W-:Y:S01]  /*2560*/  @!P3 FMUL R61, R61, 0.5 ;  /* 0x3f0000003d3db820 */ /* 0x000fe20000400000 */
[----:B------:R-:W2:Y:S01]  /*2570*/  MUFU.EX2 R50, R50 ;  /* 0x0000003200327308 */ /* 0x000ea20000000800 */
[----:B---3--:R-:W-:Y:S01]  /*2580*/  @!P4 FMUL R38, R38, R38 ;  /* 0x000000262626c220 */ /* 0x008fe20000400000 */
[----:B------:R-:W-:Y:S01]  /*2590*/  FSETP.GEU.AND P4, PT, R55, -126, PT ;  /* 0xc2fc00003700780b */ /* 0x000fe20003f8e000 */
[----:B------:R-:W-:Y:S02]  /*25a0*/  WARPGROUP.DEPBAR.LE gsb0, 0x0 ;  /* 0x00008000000079c5 */ /* 0x000fe40000010000 */
[----:B------:R-:W-:Y:S02]  /*25b0*/  F2FP.BF16.F32.PACK_AB R24, R23, R22 ;  /* 0x000000161718723e */ /* 0x000fe400000010ff */
[----:B------:R-:W-:Y:S01]  /*25c0*/  @!P6 FMUL R54, R54, 0.5 ;  /* 0x3f0000003636e820 */ /* 0x000fe20000400000 */
[----:B------:R-:W-:Y:S01]  /*25d0*/  F2FP.BF16.F32.PACK_AB R26, R31, R28 ;  /* 0x0000001c1f1a723e */ /* 0x000fe200000010ff */
[----:B------:R-:W3:Y:S01]  /*25e0*/  MUFU.EX2 R51, R51 ;  /* 0x0000003300337308 */ /* 0x000ee20000000800 */
[----:B------:R-:W-:Y:S01]  /*25f0*/  F2FP.BF16.F32.PACK_AB R25, R43, R42 ;  /* 0x0000002a2b19723e */ /* 0x000fe200000010ff */
[----:B-1----:R-:W-:Y:S01]  /*2600*/  @!P5 FMUL R41, R41, R41 ;  /* 0x000000292929d220 */ /* 0x002fe20000400000 */
[----:B------:R-:W-:-:S02]  /*2610*/  F2FP.BF16.F32.PACK_AB R27, R47, R46 ;  /* 0x0000002e2f1b723e */ /* 0x000fc400000010ff */
[----:B------:R-:W-:Y:S01]  /*2620*/  FSETP.GEU.AND P5, PT, R64, -126, PT ;  /* 0xc2fc00004000780b */ /* 0x000fe20003fae000 */
[----:B------:R-:W-:Y:S01]  /*2630*/  @!P4 FMUL R55, R55, 0.5 ;  /* 0x3f0000003737c820 */ /* 0x000fe20000400000 */
[----:B------:R-:W-:Y:S01]  /*2640*/  WARPGROUP.ARRIVE ;  /* 0x00000000000079c5 */ /* 0x000fe20000000000 */
[----:B------:R-:W1:Y:S01]  /*2650*/  MUFU.EX2 R54, R54 ;  /* 0x0000003600367308 */ /* 0x000e620000000800 */
[----:B--2---:R-:W-:Y:S01]  /*2660*/  @!P2 FMUL R50, R50, R50 ;  /* 0x000000323232a220 */ /* 0x004fe20000400000 */
[----:B------:R-:W-:-:S03]  /*2670*/  FSETP.GEU.AND P2, PT, R65, -126, PT ;  /* 0xc2fc00004100780b */ /* 0x000fc60003f4e000 */
[----:B------:R-:W-:Y:S01]  /*2680*/  HGMMA.64x32x16.F32.BF16 R88, R24, gdesc[UR4].tnspB, R88, gsb0 ;  /* 0x4060000418587df0 */ /* 0x000fe20008001858 */
[----:B------:R-:W-:Y:S02]  /*2690*/  UIADD3 UR6, UR14, 0x2c0, URZ ;  /* 0x000002c00e067890 */ /* 0x000fe4000fffe03f */
[----:B------:R-:W2:Y:S01]  /*26a0*/  MUFU.EX2 R55, R55 ;  /* 0x0000003700377308 */ /* 0x000ea20000000800 */
[----:B---3--:R-:W-:Y:S01]  /*26b0*/  @!P1 FMUL R51, R51, R51 ;  /* 0x0000003333339220 */ /* 0x008fe20000400000 */
[----:B------:R-:W-:Y:S01]  /*26c0*/  @!P5 FMUL R64, R64, 0.5 ;  /* 0x3f0000004040d820 */ /* 0x000fe20000400000 */
[----:B------:R-:W-:Y:S01]  /*26d0*/  UMOV UR7, 0x80000020 ;  /* 0x8000002000077882 */ /* 0x000fe20000000000 */
[----:B------:R-:W-:-:S03]  /*26e0*/  FSETP.GEU.AND P1, PT, R58, -126, PT ;  /* 0xc2fc00003a00780b */ /* 0x000fc60003f2e000 */
[----:B------:R-:W-:Y:S01]  /*26f0*/  @!P2 FMUL R65, R65, 0.5 ;  /* 0x3f0000004141a820 */ /* 0x000fe20000400000 */
[----:B------:R-:W3:Y:S01]  /*2700*/  MUFU.EX2 R40, R61 ;  /* 0x0000003d00287308 */ /* 0x000ee20000000800 */
[----:B-1----:R-:W-:Y:S01]  /*2710*/  @!P6 FMUL R54, R54, R54 ;  /* 0x000000363636e220 */ /* 0x002fe20000400000 */
[----:B------:R-:W-:-:S06]  /*2720*/  FSETP.GEU.AND P6, PT, R59, -126, PT ;  /* 0xc2fc00003b00780b */ /* 0x000fcc0003fce000 */
[----:B------:R-:W1:Y:S01]  /*2730*/  MUFU.EX2 R45, R64 ;  /* 0x00000040002d7308 */ /* 0x000e620000000800 */
[----:B--2---:R-:W-:Y:S01]  /*2740*/  @!P4 FMUL R55, R55, R55 ;  /* 0x000000373737c220 */ /* 0x004fe20000400000 */
[----:B------:R-:W-:Y:S01]  /*2750*/  @!P1 FMUL R58, R58, 0.5 ;  /* 0x3f0000003a3a9820 */ /* 0x000fe20000400000 */
[----:B------:R-:W-:-:S04]  /*2760*/  FSETP.GEU.AND P4, PT, R68, -126, PT ;  /* 0xc2fc00004400780b */ /* 0x000fc80003f8e000 */
[----:B------:R-:W-:Y:S01]  /*2770*/  @!P6 FMUL R59, R59, 0.5 ;  /* 0x3f0000003b3be820 */ /* 0x000fe20000400000 */
[----:B------:R-:W2:Y:S01]  /*2780*/  MUFU.EX2 R44, R65 ;  /* 0x00000041002c7308 */ /* 0x000ea20000000800 */
[----:B---3--:R-:W-:Y:S01]  /*2790*/  @!P3 FMUL R40, R40, R40 ;  /* 0x000000282828b220 */ /* 0x008fe20000400000 */
[----:B------:R-:W-:-:S03]  /*27a0*/  FSETP.GEU.AND P3, PT, R62, -126, PT ;  /* 0xc2fc00003e00780b */ /* 0x000fc60003f6e000 */
[----:B------:R-:W-:-:S03]  /*27b0*/  FADD R15, R15, R40 ;  /* 0x000000280f0f7221 */ /* 0x000fc60000000000 */
[----:B------:R-:W3:Y:S01]  /*27c0*/  MUFU.EX2 R58, R58 ;  /* 0x0000003a003a7308 */ /* 0x000ee20000000800 */
[----:B-1----:R-:W-:Y:S01]  /*27d0*/  @!P5 FMUL R45, R45, R45 ;  /* 0x0000002d2d2dd220 */ /* 0x002fe20000400000 */
[----:B------:R-:W-:Y:S01]  /*27e0*/  FSETP.GEU.AND P5, PT, R63, -126, PT ;  /* 0xc2fc00003f00780b */ /* 0x000fe20003fae000 */
[----:B------:R-:W-:Y:S02]  /*27f0*/  @!P4 FMUL R68, R68, 0.5 ;  /* 0x3f0000004444c820 */ /* 0x000fe40000400000 */
[----:B------:R-:W-:Y:S02]  /*2800*/  FADD R18, R18, R45 ;  /* 0x0000002d12127221 */ /* 0x000fe40000000000 */
[----:B------:R-:W-:Y:S01]  /*2810*/  @!P3 FMUL R62, R62, 0.5 ;  /* 0x3f0000003e3eb820 */ /* 0x000fe20000400000 */
[----:B------:R-:W1:Y:S01]  /*2820*/  MUFU.EX2 R59, R59 ;  /* 0x0000003b003b7308 */ /* 0x000e620000000800 */
[----:B--2---:R-:W-:Y:S01]  /*2830*/  @!P2 FMUL R44, R44, R44 ;  /* 0x0000002c2c2ca220 */ /* 0x004fe20000400000 */
[----:B------:R-:W-:-:S03]  /*2840*/  FSETP.GEU.AND P2, PT, R69, -126, PT ;  /* 0xc2fc00004500780b */ /* 0x000fc60003f4e000 */
[----:B------:R-:W-:Y:S01]  /*2850*/  FADD R19, R19, R44 ;  /* 0x0000002c13137221 */ /* 0x000fe20000000000 */
[----:B------:R-:W-:Y:S02]  /*2860*/  WARPGROUP.DEPBAR.LE gsb0, 0x0 ;  /* 0x00008000000079c5 */ /* 0x000fe40000010000 */
[----:B------:R-:W-:Y:S01]  /*2870*/  F2FP.BF16.F32.PACK_AB R24, R49, R48 ;  /* 0x000000303118723e */ /* 0x000fe200000010ff */
[----:B------:R-:W-:Y:S01]  /*2880*/  @!P5 FMUL R63, R63, 0.5 ;  /* 0x3f0000003f3fd820 */ /* 0x000fe20000400000 */
[----:B------:R-:W-:Y:S01]  /*2890*/  F2FP.BF16.F32.PACK_AB R26, R53, R52 ;  /* 0x00000034351a723e */ /* 0x000fe200000010ff */
[----:B------:R-:W2:Y:S01]  /*28a0*/  MUFU.EX2 R57, R62 ;  /* 0x0000003e00397308 */ /* 0x000ea20000000800 */
[----:B------:R-:W-:Y:S01]  /*28b0*/  F2FP.BF16.F32.PACK_AB R25, R51, R50 ;  /* 0x000000323319723e */ /* 0x000fe200000010ff */
[----:B---3--:R-:W-:Y:S01]  /*28c0*/  @!P1 FMUL R58, R58, R58 ;  /* 0x0000003a3a3a9220 */ /* 0x008fe20000400000 */
[----:B------:R-:W-:Y:S01]  /*28d0*/  F2FP.BF16.F32.PACK_AB R27, R55, R54 ;  /* 0x00000036371b723e */ /* 0x000fe200000010ff */
[----:B------:R-:W-:Y:S01]  /*28e0*/  @!P2 FMUL R69, R69, 0.5 ;  /* 0x3f0000004545a820 */ /* 0x000fe20000400000 */
[----:B-1----:R-:W-:Y:S01]  /*28f0*/  @!P6 FMUL R59, R59, R59 ;  /* 0x0000003b3b3be220 */ /* 0x002fe20000400000 */
[----:B------:R-:W-:Y:S01]  /*2900*/  FSETP.GEU.AND P1, PT, R72, -126, PT ;  /* 0xc2fc00004800780b */ /* 0x000fe20003f2e000 */
[----:B------:R-:W-:Y:S01]  /*2910*/  WARPGROUP.ARRIVE ;  /* 0x00000000000079c5 */ /* 0x000fe20000000000 */
[----:B------:R-:W1:Y:S01]  /*2920*/  MUFU.EX2 R56, R63 ;  /* 0x0000003f00387308 */ /* 0x000e620000000800 */
[----:B------:R-:W-:-:S04]  /*2930*/  FSETP.GEU.AND P6, PT, R66, -126, PT ;  /* 0xc2fc00004200780b */ /* 0x000fc80003fce000 */
[----:B------:R-:W-:Y:S01]  /*2940*/  HGMMA.64x32x16.F32.BF16 R88, R24, gdesc[UR4].tnspB, R88, gsb0 ;  /* 0x4060000418587df0 */ /* 0x000fe20008001858 */
[----:B------:R-:W-:Y:S02]  /*2950*/  UIADD3 UR6, UR14, 0x300, URZ ;  /* 0x000003000e067890 */ /* 0x000fe4000fffe03f */
[----:B------:R-:W3:Y:S01]  /*2960*/  MUFU.EX2 R61, R68 ;  /* 0x00000044003d7308 */ /* 0x000ee20000000800 */
[----:B--2---:R-:W-:Y:S01]  /*2970*/  @!P3 FMUL R57, R57, R57 ;  /* 0x000000393939b220 */ /* 0x004fe20000400000 */
[----:B------:R-:W-:Y:S01]  /*2980*/  UMOV UR7, 0x80000020 ;  /* 0x8000002000077882 */ /* 0x000fe20000000000 */
[----:B------:R-:W-:Y:S01]  /*2990*/  FSETP.GEU.AND P3, PT, R67, -126, PT ;  /* 0xc2fc00004300780b */ /* 0x000fe20003f6e000 */
[----:B------:R-:W-:Y:S01]  /*29a0*/  @!P1 FMUL R72, R72, 0.5 ;  /* 0x3f00000048489820 */ /* 0x000fe20000400000 */
[----:B------:R-:W-:Y:S01]  /*29b0*/  FADD R32, R32, R57 ;  /* 0x0000003920207221 */ /* 0x000fe20000000000 */
[----:B------:R-:W-:Y:S02]  /*29c0*/  @!P6 FMUL R66, R66, 0.5 ;  /* 0x3f0000004242e820 */ /* 0x000fe40000400000 */
[----:B------:R-:W2:Y:S01]  /*29d0*/  MUFU.EX2 R60, R69 ;  /* 0x00000045003c7308 */ /* 0x000ea20000000800 */
[----:B-1----:R-:W-:Y:S01]  /*29e0*/  @!P5 FMUL R56, R56, R56 ;  /* 0x000000383838d220 */ /* 0x002fe20000400000 */
[----:B------:R-:W-:-:S03]  /*29f0*/  FSETP.GEU.AND P5, PT, R73, -126, PT ;  /* 0xc2fc00004900780b */ /* 0x000fc60003fae000 */
[----:B------:R-:W-:-:S03]  /*2a00*/  FADD R33, R33, R56 ;  /* 0x0000003821217221 */ /* 0x000fc60000000000 */
[----:B------:R-:W1:Y:S01]  /*2a10*/  MUFU.EX2 R105, R72 ;  /* 0x0000004800697308 */ /* 0x000e620000000800 */
[----:B---3--:R-:W-:Y:S01]  /*2a20*/  @!P4 FMUL R61, R61, R61 ;  /* 0x0000003d3d3dc220 */ /* 0x008fe20000400000 */
[----:B------:R-:W-:Y:S01]  /*2a30*/  FSETP.GEU.AND P4, PT, R70, -126, PT ;  /* 0xc2fc00004600780b */ /* 0x000fe20003f8e000 */
[----:B------:R-:W-:Y:S02]  /*2a40*/  @!P3 FMUL R67, R67, 0.5 ;  /* 0x3f0000004343b820 */ /* 0x000fe40000400000 */
[----:B------:R-:W-:Y:S02]  /*2a50*/  FADD R20, R20, R61 ;  /* 0x0000003d14147221 */ /* 0x000fe40000000000 */
[----:B------:R-:W-:Y:S01]  /*2a60*/  @!P5 FMUL R73, R73, 0.5 ;  /* 0x3f0000004949d820 */ /* 0x000fe20000400000 */
[----:B------:R-:W3:Y:S01]  /*2a70*/  MUFU.EX2 R63, R66 ;  /* 0x00000042003f7308 */ /* 0x000ee20000000800 */
[----:B--2---:R-:W-:Y:S01]  /*2a80*/  @!P2 FMUL R60, R60, R60 ;  /* 0x0000003c3c3ca220 */ /* 0x004fe20000400000 */
[----:B------:R-:W-:-:S03]  /*2a90*/  FSETP.GEU.AND P2, PT, R71, -126, PT ;  /* 0xc2fc00004700780b */ /* 0x000fc60003f4e000 */
[----:B------:R-:W-:Y:S02]  /*2aa0*/  FADD R21, R21, R60 ;  /* 0x0000003c15157221 */ /* 0x000fe40000000000 */
[----:B------:R-:W-:Y:S01]  /*2ab0*/  @!P4 FMUL R70, R70, 0.5 ;  /* 0x3f0000004646c820 */ /* 0x000fe20000400000 */
[----:B------:R-:W2:Y:S01]  /*2ac0*/  MUFU.EX2 R62, R67 ;  /* 0x00000043003e7308 */ /* 0x000ea20000000800 */
[----:B-1----:R-:W-:Y:S01]  /*2ad0*/  @!P1 FMUL R105, R105, R105 ;  /* 0x0000006969699220 */ /* 0x002fe20000400000 */
[----:B------:R-:W-:-:S05]  /*2ae0*/  FSETP.GEU.AND P1, PT, R76, -126, PT ;  /* 0xc2fc00004c00780b */ /* 0x000fca0003f2e000 */
[----:B------:R-:W-:Y:S01]  /*2af0*/  @!P2 FMUL R71, R71, 0.5 ;  /* 0x3f0000004747a820 */ /* 0x000fe20000400000 */
[----:B------:R-:W1:Y:S01]  /*2b00*/  MUFU.EX2 R70, R70 ;  /* 0x0000004600467308 */ /* 0x000e620000000800 */
[----:B---3--:R-:W-:Y:S01]  /*2b10*/  @!P6 FMUL R63, R63, R63 ;  /* 0x0000003f3f3fe220 */ /* 0x008fe20000400000 */
[----:B------:R-:W-:-:S03]  /*2b20*/  FSETP.GEU.AND P6, PT, R77, -126, PT ;  /* 0xc2fc00004d00780b */ /* 0x000fc60003fce000 */
[----:B------:R-:W-:Y:S01]  /*2b30*/  FADD R34, R34, R63 ;  /* 0x0000003f22227221 */ /* 0x000fe20000000000 */
[----:B------:R-:W-:Y:S02]  /*2b40*/  WARPGROUP.DEPBAR.LE gsb0, 0x0 ;  /* 0x00008000000079c5 */ /* 0x000fe40000010000 */
[----:B------:R-:W-:Y:S01]  /*2b50*/  F2FP.BF16.F32.PACK_AB R24, R38, R39 ;  /* 0x000000272618723e */ /* 0x000fe200000010ff */
[----:B------:R-:W3:Y:S01]  /*2b60*/  MUFU.EX2 R71, R71 ;  /* 0x0000004700477308 */ /* 0x000ee20000000800 */
[----:B------:R-:W-:Y:S01]  /*2b70*/  F2FP.BF16.F32.PACK_AB R26, R40, R41 ;  /* 0x00000029281a723e */ /* 0x000fe200000010ff */
[----:B--2---:R-:W-:Y:S01]  /*2b80*/  @!P3 FMUL R62, R62, R62 ;  /* 0x0000003e3e3eb220 */ /* 0x004fe20000400000 */
[----:B------:R-:W-:Y:S01]  /*2b90*/  F2FP.BF16.F32.PACK_AB R25, R59, R58 ;  /* 0x0000003a3b19723e */ /* 0x000fe200000010ff */
[----:B------:R-:W-:Y:S01]  /*2ba0*/  @!P1 FMUL R76, R76, 0.5 ;  /* 0x3f0000004c4c9820 */ /* 0x000fe20000400000 */
[----:B------:R-:W-:Y:S01]  /*2bb0*/  F2FP.BF16.F32.PACK_AB R27, R56, R57 ;  /* 0x00000039381b723e */ /* 0x000fe200000010ff */
[----:B------:R-:W-:Y:S01]  /*2bc0*/  @!P6 FMUL R77, R77, 0.5 ;  /* 0x3f0000004d4de820 */ /* 0x000fe20000400000 */
[----:B-1----:R-:W-:Y:S01]  /*2bd0*/  @!P4 FMUL R70, R70, R70 ;  /* 0x000000464646c220 */ /* 0x002fe20000400000 */
[----:B------:R-:W1:Y:S01]  /*2be0*/  MUFU.EX2 R66, R73 ;  /* 0x0000004900427308 */ /* 0x000e620000000800 */
[----:B------:R-:W-:Y:S01]  /*2bf0*/  WARPGROUP.ARRIVE ;  /* 0x00000000000079c5 */ /* 0x000fe20000000000 */
[----:B------:R-:W-:Y:S01]  /*2c00*/  FSETP.GEU.AND P3, PT, R74, -126, PT ;  /* 0xc2fc00004a00780b */ /* 0x000fe20003f6e000 */
[----:B------:R-:W-:Y:S01]  /*2c10*/  FADD R38, R11, R38 ;  /* 0x000000260b267221 */ /* 0x000fe20000000000 */
[----:B------:R-:W-:Y:S01]  /*2c20*/  FSETP.GEU.AND P4, PT, R75, -126, PT ;  /* 0xc2fc00004b00780b */ /* 0x000fe20003f8e000 */
[----:B------:R-:W-:Y:S01]  /*2c30*/  FADD R41, R14, R41 ;  /* 0x000000290e297221 */ /* 0x000fe20000000000 */
[----:B------:R-:W-:Y:S01]  /*2c40*/  FADD R58, R29, R58 ;  /* 0x0000003a1d3a7221 */ /* 0x000fe20000000000 */
[----:B------:R-:W-:Y:S01]  /*2c50*/  HGMMA.64x32x16.F32.BF16 R88, R24, gdesc[UR4].tnspB, R88, gsb0 ;  /* 0x4060000418587df0 */ /* 0x000fe20008001858 */
[----:B------:R-:W-:Y:S01]  /*2c60*/  UIADD3 UR6, UR14, 0x340, URZ ;  /* 0x000003400e067890 */ /* 0x000fe2000fffe03f */
[----:B---3--:R-:W-:Y:S01]  /*2c70*/  @!P2 FMUL R71, R71, R71 ;  /* 0x000000474747a220 */ /* 0x008fe20000400000 */
[----:B------:R-:W2:Y:S01]  /*2c80*/  MUFU.EX2 R69, R76 ;  /* 0x0000004c00457308 */ /* 0x000ea20000000800 */
[----:B------:R-:W-:Y:S01]  /*2c90*/  UMOV UR7, 0x80000020 ;  /* 0x8000002000077882 */ /* 0x000fe20000000000 */
[----:B------:R-:W-:Y:S01]  /*2ca0*/  FSETP.GEU.AND P2, PT, R80, -126, PT ;  /* 0xc2fc00005000780b */ /* 0x000fe20003f4e000 */
[----:B------:R-:W-:Y:S01]  /*2cb0*/  FADD R59, R30, R59 ;  /* 0x0000003b1e3b7221 */ /* 0x000fe20000000000 */
[----:B------:R-:W-:Y:S01]  /*2cc0*/  FADD R37, R37, R62 ;  /* 0x0000003e25257221 */ /* 0x000fe20000000000 */
[----:B------:R-:W-:Y:S01]  /*2cd0*/  @!P3 FMUL R74, R74, 0.5 ;  /* 0x3f0000004a4ab820 */ /* 0x000fe20000400000 */
[----:B------:R-:W-:Y:S01]  /*2ce0*/  FADD R35, R35, R70 ;  /* 0x0000004623237221 */ /* 0x000fe20000000000 */
[----:B-1----:R-:W-:Y:S01]  /*2cf0*/  @!P5 FMUL R66, R66, R66 ;  /* 0x000000424242d220 */ /* 0x002fe20000400000 */
[----:B------:R-:W-:Y:S01]  /*2d00*/  FSETP.GEU.AND P5, PT, R78, -126, PT ;  /* 0xc2fc00004e00780b */ /* 0x000fe20003fae000 */
[----:B------:R-:W-:Y:S01]  /*2d10*/  @!P4 FMUL R75, R75, 0.5 ;  /* 0x3f0000004b4bc820 */ /* 0x000fe20000400000 */
[----:B------:R-:W1:Y:S01]  /*2d20*/  MUFU.EX2 R68, R77 ;  /* 0x0000004d00447308 */ /* 0x000e620000000800 */
[----:B------:R-:W-:Y:S01]  /*2d30*/  FADD R23, R23, R66 ;  /* 0x0000004217177221 */ /* 0x000fe20000000000 */
[----:B------:R-:W-:-:S03]  /*2d40*/  FADD R36, R36, R71 ;  /* 0x0000004724247221 */ /* 0x000fc60000000000 */
[----:B------:R-:W-:Y:S01]  /*2d50*/  @!P2 FMUL R80, R80, 0.5 ;  /* 0x3f0000005050a820 */ /* 0x000fe20000400000 */
[----:B------:R-:W-:Y:S01]  /*2d60*/  FADD R23, R38, R23 ;  /* 0x0000001726177221 */ /* 0x000fe20000000000 */
[----:B--2---:R-:W-:Y:S01]  /*2d70*/  @!P1 FMUL R69, R69, R69 ;  /* 0x0000004545459220 */ /* 0x004fe20000400000 */
[----:B------:R-:W-:Y:S01]  /*2d80*/  FSETP.GEU.AND P1, PT, R79, -126, PT ;  /* 0xc2fc00004f00780b */ /* 0x000fe20003f2e000 */
[----:B------:R-:W2:Y:S02]  /*2d90*/  MUFU.EX2 R107, R74 ;  /* 0x0000004a006b7308 */ /* 0x000ea40000000800 */
[----:B------:R-:W-:Y:S01]  /*2da0*/  @!P5 FMUL R78, R78, 0.5 ;  /* 0x3f0000004e4ed820 */ /* 0x000fe20000400000 */
[----:B------:R-:W-:-:S04]  /*2db0*/  FADD R28, R28, R69 ;  /* 0x000000451c1c7221 */ /* 0x000fc80000000000 */
[----:B------:R-:W-:Y:S01]  /*2dc0*/  FADD R28, R41, R28 ;  /* 0x0000001c291c7221 */ /* 0x000fe20000000000 */
[----:B------:R-:W3:Y:S01]  /*2dd0*/  MUFU.EX2 R76, R75 ;  /* 0x0000004b004c7308 */ /* 0x000ee20000000800 */
[----:B-1----:R-:W-:Y:S01]  /*2de0*/  @!P6 FMUL R68, R68, R68 ;  /* 0x000000444444e220 */ /* 0x002fe20000400000 */
[----:B------:R-:W-:Y:S02]  /*2df0*/  FSETP.GEU.AND P6, PT, R81, -126, PT ;  /* 0xc2fc00005100780b */ /* 0x000fe40003fce000 */
[----:B------:R-:W-:-:S04]  /*2e00*/  @!P1 FMUL R79, R79, 0.5 ;  /* 0x3f0000004f4f9820 */ /* 0x000fc80000400000 */
[----:B------:R-:W1:Y:S01]  /*2e10*/  MUFU.EX2 R65, R78 ;  /* 0x0000004e00417308 */ /* 0x000e620000000800 */
[----:B--2---:R-:W-:Y:S01]  /*2e20*/  @!P3 FMUL R107, R107, R107 ;  /* 0x0000006b6b6bb220 */ /* 0x004fe20000400000 */
[----:B------:R-:W-:-:S05]  /*2e30*/  FSETP.GEU.AND P3, PT, R84, -126, PT ;  /* 0xc2fc00005400780b */ /* 0x000fca0003f6e000 */
        /* <DEDUP_REMOVED lines=8> */
[----:B-1----:R-:W-:Y:S01]  /*2ec0*/  @!P5 FMUL R65, R65, R65 ;  /* 0x000000414141d220 */ /* 0x002fe20000400000 */
        /* <DEDUP_REMOVED lines=13> */
[----:B-1----:R-:W-:Y:S01]  /*2fa0*/  @!P2 FMUL R67, R67, R67 ;  /* 0x000000434343a220 */ /* 0x002fe20000400000 */
[----:B------:R-:W-:Y:S01]  /*2fb0*/  FSETP.GEU.AND P2, PT, R86, -126, PT ;  /* 0xc2fc00005600780b */ /* 0x000fe20003f4e000 */
[----:B------:R-:W1:Y:S01]  /*2fc0*/  MUFU.EX2 R72, R81 ;  /* 0x0000005100487308 */ /* 0x000e620000000800 */
[----:B------:R-:W-:Y:S01]  /*2fd0*/  @!P1 FMUL R83, R83, 0.5 ;  /* 0x3f00000053539820 */ /* 0x000fe20000400000 */
[----:B------:R-:W-:Y:S01]  /*2fe0*/  FADD R29, R48, R67 ;  /* 0x00000043301d7221 */ /* 0x000fe20000000000 */
[----:B--2---:R-:W-:Y:S01]  /*2ff0*/  @!P3 FMUL R73, R73, R73 ;  /* 0x000000494949b220 */ /* 0x004fe20000400000 */
[----:B------:R-:W-:-:S04]  /*3000*/  FSETP.GEU.AND P3, PT, R87, -126, PT ;  /* 0xc2fc00005700780b */ /* 0x000fc80003f6e000 */
[----:B------:R-:W2:Y:S01]  /*3010*/  MUFU.EX2 R74, R85 ;  /* 0x00000055004a7308 */ /* 0x000ea20000000800 */
[----:B------:R-:W-:-:S03]  /*3020*/  FADD R29, R18, R29 ;  /* 0x0000001d121d7221 */ /* 0x000fc60000000000 */
[----:B------:R-:W-:-:S04]  /*3030*/  @!P2 FMUL R86, R86, 0.5 ;  /* 0x3f0000005656a820 */ /* 0x000fc80000400000 */
[----:B------:R-:W3:Y:S01]  /*3040*/  MUFU.EX2 R78, R83 ;  /* 0x00000053004e7308 */ /* 0x000ee20000000800 */
[----:B-1----:R-:W-:Y:S01]  /*3050*/  @!P6 FMUL R72, R72, R72 ;  /* 0x000000484848e220 */ /* 0x002fe20000400000 */
[----:B------:R-:W-:Y:S01]  /*3060*/  ISETP.GE.AND P6, PT, R17, 0x81, PT ;  /* 0x000000811100780c */ /* 0x000fe20003fc6270 */
[----:B------:R-:W-:Y:S01]  /*3070*/  FADD R17, R22, R105 ;  /* 0x0000006916117221 */ /* 0x000fe20000000000 */
[----:B------:R-:W-:Y:S01]  /*3080*/  @!P3 FMUL R87, R87, 0.5 ;  /* 0x3f0000005757b820 */ /* 0x000fe20000400000 */
[----:B------:R-:W-:Y:S02]  /*3090*/  FADD R22, R49, R72 ;  /* 0x0000004831167221 */ /* 0x000fe40000000000 */
[----:B------:R-:W-:Y:S01]  /*30a0*/  FADD R10, R10, R17 ;  /* 0x000000110a0a7221 */ /* 0x000fe20000000000 */
[----:B------:R-:W1:Y:S01]  /*30b0*/  MUFU.EX2 R11, R86 ;  /* 0x00000056000b7308 */ /* 0x000e620000000800 */
[----:B--2---:R-:W-:Y:S01]  /*30c0*/  @!P4 FMUL R74, R74, R74 ;  /* 0x0000004a4a4ac220 */ /* 0x004fe20000400000 */
[----:B------:R-:W-:Y:S01]  /*30d0*/  FADD R22, R19, R22 ;  /* 0x0000001613167221 */ /* 0x000fe20000000000 */
[----:B------:R-:W-:-:S02]  /*30e0*/  FADD R10, R10, R29 ;  /* 0x0000001d0a0a7221 */ /* 0x000fc40000000000 */
[----:B------:R-:W-:Y:S01]  /*30f0*/  FADD R30, R53, R74 ;  /* 0x0000004a351e7221 */ /* 0x000fe20000000000 */
[----:B------:R-:W-:Y:S02]  /*3100*/  FADD R22, R23, R22 ;  /* 0x0000001617167221 */ /* 0x000fe40000000000 */
[----:B------:R-:W2:Y:S01]  /*3110*/  MUFU.EX2 R14, R87 ;  /* 0x00000057000e7308 */ /* 0x000ea20000000800 */
[----:B---3--:R-:W-:Y:S01]  /*3120*/  @!P1 FMUL R78, R78, R78 ;  /* 0x0000004e4e4e9220 */ /* 0x008fe20000400000 */
[----:B------:R-:W-:-:S03]  /*3130*/  FADD R21, R21, R30 ;  /* 0x0000001e15157221 */ /* 0x000fc60000000000 */
[----:B------:R-:W-:Y:S01]  /*3140*/  FADD R40, R51, R78 ;  /* 0x0000004e33287221 */ /* 0x000fe20000000000 */
[----:B-1----:R-:W-:Y:S01]  /*3150*/  @!P2 FMUL R11, R11, R11 ;  /* 0x0000000b0b0ba220 */ /* 0x002fe20000400000 */
[----:B------:R-:W-:Y:S02]  /*3160*/  WARPGROUP.DEPBAR.LE gsb0, 0x0 ;  /* 0x00008000000079c5 */ /* 0x000fe40000010000 */
[----:B------:R-:W-:Y:S01]  /*3170*/  F2FP.BF16.F32.PACK_AB R24, R66, R105 ;  /* 0x000000694218723e */ /* 0x000fe200000010ff */
[----:B------:R-:W-:Y:S01]  /*3180*/  FADD R54, R54, R11 ;  /* 0x0000000b36367221 */ /* 0x000fe20000000000 */
[----:B------:R-:W-:Y:S01]  /*3190*/  F2FP.BF16.F32.PACK_AB R26, R68, R69 ;  /* 0x00000045441a723e */ /* 0x000fe200000010ff */
[----:B------:R-:W-:Y:S01]  /*31a0*/  FADD R68, R31, R68 ;  /* 0x000000441f447221 */ /* 0x000fe20000000000 */
[----:B------:R-:W-:Y:S01]  /*31b0*/  F2FP.BF16.F32.PACK_AB R25, R76, R107 ;  /* 0x0000006b4c19723e */ /* 0x000fe200000010ff */
[----:B--2---:R-:W-:Y:S01]  /*31c0*/  @!P3 FMUL R14, R14, R14 ;  /* 0x0000000e0e0eb220 */ /* 0x004fe20000400000 */
[----:B------:R-:W-:Y:S01]  /*31d0*/  F2FP.BF16.F32.PACK_AB R27, R64, R65 ;  /* 0x00000041401b723e */ /* 0x000fe200000010ff */
[----:B------:R-:W-:Y:S01]  /*31e0*/  FADD R107, R42, R107 ;  /* 0x0000006b2a6b7221 */ /* 0x000fe20000000000 */
[----:B------:R-:W-:Y:S01]  /*31f0*/  FADD R76, R43, R76 ;  /* 0x0000004c2b4c7221 */ /* 0x000fe20000000000 */
[----:B------:R-:W-:Y:S01]  /*3200*/  FADD R31, R52, R73 ;  /* 0x00000049341f7221 */ /* 0x000fe20000000000 */
[----:B------:R-:W-:Y:S01]  /*3210*/  WARPGROUP.ARRIVE ;  /* 0x00000000000079c5 */ /* 0x000fe20000000000 */
[----:B------:R-:W-:Y:S01]  /*3220*/  FADD R65, R46, R65 ;  /* 0x000000412e417221 */ /* 0x000fe20000000000 */
[----:B------:R-:W-:Y:S01]  /*3230*/  FADD R64, R47, R64 ;  /* 0x000000402f407221 */ /* 0x000fe20000000000 */
[----:B------:R-:W-:Y:S01]  /*3240*/  FADD R55, R55, R14 ;  /* 0x0000000e37377221 */ /* 0x000fe20000000000 */
[----:B------:R-:W-:Y:S01]  /*3250*/  FADD R68, R15, R68 ;  /* 0x000000440f447221 */ /* 0x000fe20000000000 */
[----:B------:R-:W-:Y:S01]  /*3260*/  FADD R31, R20, R31 ;  /* 0x0000001f141f7221 */ /* 0x000fe20000000000 */
[----:B------:R-:W-:Y:S01]  /*3270*/  HGMMA.64x32x16.F32.BF16 R88, R24, gdesc[UR4].tnspB, R88, gsb0 ;  /* 0x4060000418587df0 */ /* 0x000fe20008001858 */
[----:B------:R-:W-:Y:S01]  /*3280*/  UIADD3 UR6, UR14, 0x3c0, URZ ;  /* 0x000003c00e067890 */ /* 0x000fe2000fffe03f */
[----:B------:R-:W-:Y:S01]  /*3290*/  FADD R58, R58, R107 ;  /* 0x0000006b3a3a7221 */ /* 0x000fe20000000000 */
[----:B------:R-:W-:Y:S01]  /*32a0*/  UMOV UR7, 0x80000020 ;  /* 0x8000002000077882 */ /* 0x000fe20000000000 */
[----:B------:R-:W-:-:S02]  /*32b0*/  VIADD R15, R2, 0x9020 ;  /* 0x00009020020f7836 */ /* 0x000fc40000000000 */
[----:B------:R-:W-:Y:S01]  /*32c0*/  FADD R59, R59, R76 ;  /* 0x0000004c3b3b7221 */ /* 0x000fe20000000000 */
        /* <DEDUP_REMOVED lines=11> */
[----:B------:R-:W-:-:S02]  /*3380*/  FADD R21, R22, R21 ;  /* 0x0000001516157221 */ /* 0x000fc40000000000 */
[----:B------:R-:W-:Y:S02]  /*3390*/  FADD R33, R40, R33 ;  /* 0x0000002128217221 */ /* 0x000fe40000000000 */
[----:B------:R-:W-:Y:S01]  /*33a0*/  FADD R17, R10, R21 ;  /* 0x000000150a117221 */ /* 0x000fe20000000000 */
[----:B------:R-:W-:Y:S02]  /*33b0*/  WARPGROUP.DEPBAR.LE gsb0, 0x0 ;  /* 0x00008000000079c5 */ /* 0x000fe40000010000 */
[----:B------:R-:W1:Y:S01]  /*33c0*/  MUFU.EX2 R25, R82 ;  /* 0x0000005200197308 */ /* 0x000e620000000800 */
[----:B------:R-:W-:Y:S02]  /*33d0*/  F2FP.BF16.F32.PACK_AB R24, R72, R67 ;  /* 0x000000434818723e */ /* 0x000fe400000010ff */
[----:B------:R-:W-:Y:S02]  /*33e0*/  F2FP.BF16.F32.PACK_AB R26, R74, R73 ;  /* 0x000000494a1a723e */ /* 0x000fe400000010ff */
[----:B------:R-:W-:-:S02]  /*33f0*/  F2FP.BF16.F32.PACK_AB R27, R14, R11 ;  /* 0x0000000b0e1b723e */ /* 0x000fc400000010ff */
[----:B------:R-:W-:Y:S01]  /*3400*/  PRMT R11, RZ, 0x654, R15 ;  /* 0x00000654ff0b7816 */ /* 0x000fe2000000000f */
[----:B-1----:R-:W-:-:S04]  /*3410*/  @!P5 FMUL R25, R25, R25 ;  /* 0x000000191919d220 */ /* 0x002fc80000400000 */
[----:B------:R-:W-:Y:S01]  /*3420*/  FADD R39, R50, R25 ;  /* 0x0000001932277221 */ /* 0x000fe20000000000 */
[----:B------:R-:W-:-:S03]  /*3430*/  F2FP.BF16.F32.PACK_AB R25, R78, R25 ;  /* 0x000000194e19723e */ /* 0x000fc600000010ff */
[----:B------:R-:W-:Y:S01]  /*3440*/  FADD R39, R34, R39 ;  /* 0x0000002722277221 */ /* 0x000fe20000000000 */
[----:B------:R-:W-:-:S03]  /*3450*/  WARPGROUP.ARRIVE ;  /* 0x00000000000079c5 */ /* 0x000fc60000000000 */
[----:B------:R-:W-:-:S03]  /*3460*/  FADD R39, R58, R39 ;  /* 0x000000273a277221 */ /* 0x000fc60000000000 */
[----:B------:R-:W-:Y:S01]  /*3470*/  HGMMA.64x32x16.F32.BF16 R88, R24, gdesc[UR4].tnspB, R88, gsb0 ;  /* 0x4060000418587df0 */ /* 0x000fe20008001858 */
[----:B------:R-:W-:-:S04]  /*3480*/  FADD R32, R39, R32 ;  /* 0x0000002027207221 */ /* 0x000fc80000000000 */
[----:B------:R-:W-:Y:S01]  /*3490*/  FADD R14, R32, R33 ;  /* 0x00000021200e7221 */ /* 0x000fe20000000000 */
[----:B------:R-:W-:Y:S02]  /*34a0*/  WARPGROUP.DEPBAR.LE gsb0, 0x0 ;  /* 0x00008000000079c5 */ /* 0x000fe40000010000 */
[----:B------:R1:W-:Y:S01]  /*34b0*/  SYNCS.ARRIVE.TRANS64.RED.A1T0 RZ, [R11+URZ], RZ ;  /* 0x000000ff0bff79a7 */ /* 0x0003e2000810043f */
[----:B------:R-:W-:Y:S05]  /*34c0*/  @!P6 BRA `(.L_x_24) ;  /* 0x0000002c0028e947 */ /* 0x000fea0003800000 */
[----:B------:R-:W-:Y:S01]  /*34d0*/  LOP3.LUT R13, R13, 0x1f, RZ, 0xc0, !PT ;  /* 0x0000001f0d0d7812 */ /* 0x000fe200078ec0ff */
[----:B------:R-:W-:Y:S01]  /*34e0*/  IMAD.MOV.U32 R10, RZ, RZ, 0x1 ;  /* 0x00000001ff0a7424 */ /* 0x000fe200078e00ff */
[----:B------:R-:W-:Y:S01]  /*34f0*/  MOV R21, R0 ;  /* 0x0000000000157202 */ /* 0x000fe20000000f00 */
[----:B------:R-:W-:Y:S01]  /*3500*/  ULDC.64 UR22, c[0x0][0x198] ;  /* 0x0000660000167ab9 */ /* 0x000fe20000000a00 */
[----:B------:R-:W-:Y:S01]  /*3510*/  MOV R19, R9 ;  /* 0x0000000900137202 */ /* 0x000fe20000000f00 */
[----:B------:R-:W-:Y:S01]  /*3520*/  ULDC UR15, c[0x0][0x604] ;  /* 0x00018100000f7ab9 */ /* 0x000fe20000000800 */
[----:B-1----:R-:W-:-:S07]  /*3530*/  MOV R11, 0x2 ;  /* 0x00000002000b7802 */ /* 0x002fce0000000f00 */
.L_x_37:
[----:B------:R-:W-:Y:S01]  /*3540*/  LEA R9, R11, R2, 0x3 ;  /* 0x000000020b097211 */ /* 0x000fe200078e18ff */
[----:B------:R-:W-:Y:S05]  /*3550*/  YIELD ;  /* 0x0000000000007946 */ /* 0x000fea0003800000 */
[----:B------:R-:W-:-:S04]  /*3560*/  SHF.L.U32 R0, R3, 0x1f, RZ ;  /* 0x0000001f03007819 */ /* 0x000fc800000006ff */
[----:B------:R-:W1:Y:S02]  /*3570*/  SYNCS.PHASECHK.TRANS64.TRYWAIT P1, [R9+URZ+0x9000], R0 ;  /* 0x00900000090075a7 */ /* 0x000e64000802017f */
[----:B-1----:R-:W-:Y:S05]  /*3580*/  @!P1 BRA `(.L_x_25) ;  /* 0x0000003c00489947 */ /* 0x002fea0003800000 */
.L_x_65:
[----:B------:R-:W-:Y:S05]  /*3590*/  WARPSYNC.ALL ;  /* 0x0000000000007948 */ /* 0x000fea0003800000 */
[----:B------:R-:W-:Y:S01]  /*35a0*/  IMAD.MOV.U32 R23, RZ, RZ, -0x7fffffe0 ;  /* 0x80000020ff177424 */ /* 0x000fe200078e00ff */
[----:B------:R-:W-:Y:S01]  /*35b0*/  LEA R22, R11, UR20, 0x9 ;  /* 0x000000140b167c11 */ /* 0x000fe2000f8e48ff */
[----:B------:R-:W-:Y:S01]  /*35c0*/  WARPGROUP.ARRIVE ;  /* 0x00000000000079c5 */ /* 0x000fe20000000000 */
[----:B------:R-:W-:Y:S02]  /*35d0*/  ISETP.NE.AND P1, PT, R8, RZ, PT ;  /* 0x000000ff0800720c */ /* 0x000fe40003f25270 */
[----:B------:R-:W-:-:S02]  /*35e0*/  R2UR UR6, R22 ;  /* 0x00000000160672ca */ /* 0x000fc400000e0000 */
[----:B------:R-:W-:Y:S02]  /*35f0*/  R2UR UR7, R23 ;  /* 0x00000000170772ca */ /* 0x000fe400000e0000 */
[----:B------:R-:W-:Y:S02]  /*3600*/  IADD3 R22, R22, 0x2, RZ ;  /* 0x0000000216167810 */ /* 0x000fe40007ffe0ff */
[----:B------:R-:W-:Y:S02]  /*3610*/  MOV R23, 0x80000020 ;  /* 0x8000002000177802 */ /* 0x000fe40000000f00 */
[----:B------:R-:W-:Y:S02]  /*3620*/  R2UR UR18, R22 ;  /* 0x00000000161272ca */ /* 0x000fe400000e0000 */
[----:B------:R-:W-:-:S05]  /*3630*/  R2UR UR19, R23 ;  /* 0x00000000171372ca */ /* 0x000fca00000e0000 */
[----:B------:R-:W-:Y:S03]  /*3640*/  HGMMA.64x128x16.F32.BF16 R24, gdesc[UR4], RZ, !UPT, gsb0 ;  /* 0x01e00000041879f0 */ /* 0x000fe6000c0018ff */
[----:B------:R-:W-:Y:S02]  /*3650*/  WARPGROUP.DEPBAR.LE gsb0, 0x0 ;  /* 0x00008000000079c5 */ /* 0x000fe40000010000 */
[----:B------:R-:W-:-:S07]  /*3660*/  WARPGROUP.ARRIVE ;  /* 0x00000000000079c5 */ /* 0x000fce0000000000 */
[----:B------:R-:W-:Y:S03]  /*3670*/  HGMMA.64x128x16.F32.BF16 R24, gdesc[UR16], R24, gsb0 ;  /* 0x01e00000101879f0 */ /* 0x000fe60008001818 */
[----:B------:R-:W-:Y:S02]  /*3680*/  WARPGROUP.DEPBAR.LE gsb0, 0x0 ;  /* 0x00008000000079c5 */ /* 0x000fe40000010000 */
[----:B------:R-:W-:Y:S05]  /*3690*/  @P1 BRA `(.L_x_26) ;  /* 0x0000000000841947 */ /* 0x000fea0003800000 */
[----:B------:R-:W-:-:S13]  /*36a0*/  ISETP.LT.OR P2, PT, R6, 0x1, !P0 ;  /* 0x000000010600780c */ /* 0x000fda0004741670 */
[----:B------:R-:W-:Y:S05]  /*36b0*/  @P2 BRA `(.L_x_27) ;  /* 0x0000000000782947 */ /* 0x000fea0003800000 */
[----:B-1----:R-:W-:Y:S01]  /*36c0*/  IMAD R0, R5, 0x8, R2 ;  /* 0x0000000805007824 */ /* 0x002fe200078e0202 */
[----:B------:R-:W-:Y:S02]  /*36d0*/  SHF.L.U32 R9, R4, 0x1f, RZ ;  /* 0x0000001f04097819 */ /* 0x000fe400000006ff */
[----:B------:R-:W-:Y:S02]  /*36e0*/  ISETP.NE.AND P3, PT, R16, RZ, PT ;  /* 0x000000ff1000720c */ /* 0x000fe40003f65270 */
[----:B------:R-:W1:Y:S02]  /*36f0*/  SYNCS.PHASECHK.TRANS64.TRYWAIT P2, [R0+URZ+0x9020], R9 ;  /* 0x00902009000075a7 */ /* 0x000e64000804017f */
[----:B-1----:R-:W-:Y:S09]  /*3700*/  @!P2 BRA `(.L_x_28) ;  /* 0x0000003800fca947 */ /* 0x002ff20003800000 */
.L_x_66:
[----:B------:R-:W-:Y:S05]  /*3710*/  @P3 BRA `(.L_x_29) ;  /* 0x0000000000143947 */ /* 0x000fea0003800000 */
[----:B------:R-:W-:Y:S02]  /*3720*/  ISETP.NE.AND P2, PT, R13, RZ, PT ;  /* 0x000000ff0d00720c */ /* 0x000fe40003f45270 */
[----:B-1----:R-:W-:-:S04]  /*3730*/  MOV R9, 0x2000 ;  /* 0x0000200000097802 */ /* 0x002fc80000000f00 */
[----:B------:R2:W-:Y:S07]  /*3740*/  SYNCS.ARRIVE.TRANS64 RZ, [R0+URZ+0x9000], R9 ;  /* 0x0090000900ff79a7 */ /* 0x0005ee000800003f */
[----:B------:R-:W-:Y:S05]  /*3750*/  @!P2 BRA `(.L_x_29) ;  /* 0x000000000004a947 */ /* 0x000fea0003800000 */
[----:B------:R-:W-:Y:S01]  /*3760*/  BPT.TRAP 0x1 ;  /* 0x000000040000795c */ /* 0x000fe20000300000 */
.L_x_29:
[----:B-12---:R-:W-:Y:S01]  /*3770*/  LEA R9, R5, R2, 0xd ;  /* 0x0000000205097211 */ /* 0x006fe200078e68ff */
[----:B------:R-:W-:Y:S01]  /*3780*/  UIADD3 UR6, UP0, UR22, 0x1f0, URZ ;  /* 0x000001f016067890 */ /* 0x000fe2000ff1e03f */
[----:B------:R-:W-:Y:S01]  /*3790*/  R2UR UR35, R7 ;  /* 0x00000000072372ca */ /* 0x000fe200000e0000 */
[----:B------:R-:W-:Y:S01]  /*37a0*/  UMOV UR8, 0x0 ;  /* 0x0000000000087882 */ /* 0x000fe20000000000 */
[----:B------:R-:W-:Y:S01]  /*37b0*/  R2UR UR33, R0 ;  /* 0x00000000002172ca */ /* 0x000fe200000e0000 */
[----:B------:R-:W-:Y:S01]  /*37c0*/  UIADD3.X UR7, URZ, UR23, URZ, UP0, !UPT ;  /* 0x000000173f077290 */ /* 0x000fe200087fe43f */
[----:B------:R-:W-:Y:S01]  /*37d0*/  R2UR UR32, R9 ;  /* 0x00000000092072ca */ /* 0x000fe200000e0000 */
[----:B------:R-:W-:Y:S01]  /*37e0*/  UMOV UR9, 0x10000000 ;  /* 0x1000000000097882 */ /* 0x000fe20000000000 */
[----:B------:R-:W-:Y:S01]  /*37f0*/  UMOV UR34, URZ ;  /* 0x0000003f00227c82 */ /* 0x000fe20008000000 */
[----:B------:R-:W-:-:S05]  /*3800*/  VIADD R5, R5, 0x1 ;  /* 0x0000000105057836 */ /* 0x000fca0000000000 */
[C---:B------:R-:W-:Y:S01]  /*3810*/  ISETP.NE.AND P2, PT, R5.reuse, 0x4, PT ;  /* 0x000000040500780c */ /* 0x040fe20003f45270 */
[----:B------:R-:W-:Y:S02]  /*3820*/  USHF.L.U32 UR35, UR35, 0x7, URZ ;  /* 0x0000000723237899 */ /* 0x000fe4000800063f */
[----:B------:R-:W-:Y:S01]  /*3830*/  UIADD3 UR33, UR33, 0x9000, URZ ;  /* 0x0000900021217890 */ /* 0x000fe2000fffe03f */
[----:B------:R-:W-:Y:S01]  /*3840*/  SEL R9, RZ, 0x1, P2 ;  /* 0x00000001ff097807 */ /* 0x000fe20001000000 */
[----:B------:R-:W-:Y:S01]  /*3850*/  UIADD3 UR32, UR32, 0x1000, URZ ;  /* 0x0000100020207890 */ /* 0x000fe2000fffe03f */
[----:B------:R-:W-:Y:S02]  /*3860*/  SEL R5, R5, RZ, P2 ;  /* 0x000000ff05057207 */ /* 0x000fe40001000000 */
[----:B------:R-:W-:-:S06]  /*3870*/  LOP3.LUT R4, R4, R9, RZ, 0x3c, !PT ;  /* 0x0000000904047212 */ /* 0x000fcc00078e3cff */
[----:B------:R2:W-:Y:S02]  /*3880*/  UTMALDG.4D [UR32], [UR6], desc[UR8] ;  /* 0x00000820060075b4 */ /* 0x0005e40008019000 */
[----:B--2---:R-:W-:Y:S01]  /*3890*/  NOP ;  /* 0x0000000000007918 */ /* 0x004fe20000000000 */
.L_x_27:
[----:B------:R-:W-:-:S07]  /*38a0*/  IADD3 R6, R6, -0x1, RZ ;  /* 0xffffffff06067810 */ /* 0x000fce0007ffe0ff */
.L_x_26:
[----:B------:R-:W-:Y:S01]  /*38b0*/  IADD3 R11, R11, 0x1, RZ ;  /* 0x000000010b0b7810 */ /* 0x000fe20007ffe0ff */
[----:B------:R-:W-:Y:S05]  /*38c0*/  WARPSYNC.ALL ;  /* 0x0000000000007948 */ /* 0x000fea0003800000 */
[----:B------:R-:W-:-:S04]  /*38d0*/  ISETP.NE.AND P2, PT, R11, 0x4, PT ;  /* 0x000000040b00780c */ /* 0x000fc80003f45270 */
[----:B-1----:R-:W-:Y:S02]  /*38e0*/  SEL R0, RZ, 0x1, P2 ;  /* 0x00000001ff007807 */ /* 0x002fe40001000000 */
[----:B------:R-:W-:Y:S02]  /*38f0*/  SEL R11, R11, RZ, P2 ;  /* 0x000000ff0b0b7207 */ /* 0x000fe40001000000 */
[----:B------:R-:W-:Y:S02]  /*3900*/  LOP3.LUT R3, R3, R0, RZ, 0x3c, !PT ;  /* 0x0000000003037212 */ /* 0x000fe400078e3cff */
[----:B------:R-:W-:Y:S01]  /*3910*/  FMNMX R0, R24, R21, !PT ;  /* 0x0000001518007209 */ /* 0x000fe20007800000 */
[----:B------:R-:W-:Y:S01]  /*3920*/  BSSY B0, `(.L_x_30) ;  /* 0x0000064000007945 */ /* 0x000fe20003800000 */
        /* <DEDUP_REMOVED lines=63> */
[----:B------:R-:W-:Y:S01]  /*3d20*/  LEA R110, R11, R2, 0x3 ;  /* 0x000000020b6e7211 */ /* 0x000fe200078e18ff */
[----:B------:R-:W1:Y:S01]  /*3d30*/  SHFL.BFLY PT, R9, R18, 0x1, 0x1f ;  /* 0x0c201f0012097f89 */ /* 0x000e6200000e0000 */
[----:B------:R-:W-:-:S03]  /*3d40*/  SHF.L.U32 R105, R3, 0x1f, RZ ;  /* 0x0000001f03697819 */ /* 0x000fc600000006ff */
[----:B------:R-:W2:Y:S01]  /*3d50*/  SHFL.BFLY PT, R23, R20, 0x1, 0x1f ;  /* 0x0c201f0014177f89 */ /* 0x000ea200000e0000 */
[----:B-1----:R-:W-:Y:S02]  /*3d60*/  FMNMX R22, R18, R9, !PT ;  /* 0x0000000912167209 */ /* 0x002fe40007800000 */
[----:B--2---:R-:W-:-:S03]  /*3d70*/  FMNMX R23, R20, R23, !PT ;  /* 0x0000001714177209 */ /* 0x004fc60007800000 */
[----:B------:R-:W1:Y:S04]  /*3d80*/  SHFL.BFLY PT, R9, R22, 0x2, 0x1f ;  /* 0x0c401f0016097f89 */ /* 0x000e6800000e0000 */
[----:B------:R-:W2:Y:S01]  /*3d90*/  SHFL.BFLY PT, R104, R23, 0x2, 0x1f ;  /* 0x0c401f0017687f89 */ /* 0x000ea200000e0000 */
[----:B-1----:R-:W-:Y:S02]  /*3da0*/  FMNMX R0, R22, R9, !PT ;  /* 0x0000000916007209 */ /* 0x002fe40007800000 */
[----:B--2---:R-:W-:Y:S01]  /*3db0*/  FMNMX R9, R23, R104, !PT ;  /* 0x0000006817097209 */ /* 0x004fe20007800000 */
[----:B------:R-:W-:Y:S01]  /*3dc0*/  IMAD R104, R10, 0x8, R15 ;  /* 0x000000080a687824 */ /* 0x000fe200078e020f */
[----:B------:R-:W-:Y:S02]  /*3dd0*/  FSETP.NEU.AND P2, PT, R0, -INF , PT ;  /* 0xff8000000000780b */ /* 0x000fe40003f4d000 */
[----:B------:R-:W-:-:S02]  /*3de0*/  FSETP.NEU.AND P3, PT, R9, -INF , PT ;  /* 0xff8000000900780b */ /* 0x000fc40003f6d000 */
[----:B------:R-:W-:Y:S02]  /*3df0*/  PRMT R104, RZ, 0x654, R104 ;  /* 0x00000654ff687816 */ /* 0x000fe40000000068 */
[----:B------:R-:W-:Y:S02]  /*3e00*/  FSEL R106, R0, RZ, P2 ;  /* 0x000000ff006a7208 */ /* 0x000fe40001000000 */
[----:B------:R-:W-:Y:S01]  /*3e10*/  FSEL R108, R9, RZ, P3 ;  /* 0x000000ff096c7208 */ /* 0x000fe20001800000 */
[----:B------:R1:W-:Y:S02]  /*3e20*/  SYNCS.ARRIVE.TRANS64.RED.A1T0 RZ, [R104+URZ], RZ ;  /* 0x000000ff68ff79a7 */ /* 0x0003e4000810043f */
[----:B------:R-:W-:Y:S02]  /*3e30*/  FADD R18, -R106, R21 ;  /* 0x000000156a127221 */ /* 0x000fe40000000100 */
[----:B------:R-:W-:Y:S02]  /*3e40*/  FADD R19, -R108, R19 ;  /* 0x000000136c137221 */ /* 0x000fe40000000100 */
[----:B------:R-:W-:Y:S01]  /*3e50*/  FMUL R20, R18, UR15 ;  /* 0x0000000f12147c20 */ /* 0x000fe20008400000 */
[----:B------:R-:W-:Y:S01]  /*3e60*/  FMUL R18, R108, UR15 ;  /* 0x0000000f6c127c20 */ /* 0x000fe20008400000 */
[----:B------:R-:W2:Y:S01]  /*3e70*/  SYNCS.PHASECHK.TRANS64.TRYWAIT P6, [R110+URZ+0x9000], R105 ;  /* 0x009000696e0075a7 */ /* 0x000ea200080c017f */
[----:B------:R-:W-:-:S02]  /*3e80*/  FMUL R19, R19, UR15 ;  /* 0x0000000f13137c20 */ /* 0x000fc40008400000 */
[----:B------:R-:W-:Y:S01]  /*3e90*/  FSETP.GEU.AND P2, PT, R20, -126, PT ;  /* 0xc2fc00001400780b */ /* 0x000fe20003f4e000 */
[--C-:B------:R-:W-:Y:S01]  /*3ea0*/  FFMA R22, R26, UR15, -R18.reuse ;  /* 0x0000000f1a167c23 */ /* 0x100fe20008000812 */
[--C-:B------:R-:W-:Y:S01]  /*3eb0*/  FFMA R23, R27, UR15, -R18.reuse ;  /* 0x0000000f1b177c23 */ /* 0x100fe20008000812 */
[----:B------:R-:W-:Y:S01]  /*3ec0*/  FSETP.GEU.AND P3, PT, R19, -126, PT ;  /* 0xc2fc00001300780b */ /* 0x000fe20003f6e000 */
[----:B------:R-:W-:Y:S02]  /*3ed0*/  FFMA R30, R30, UR15, -R18 ;  /* 0x0000000f1e1e7c23 */ /* 0x000fe40008000812 */
[----:B------:R-:W-:Y:S02]  /*3ee0*/  FSETP.GEU.AND P4, PT, R22, -126, PT ;  /* 0xc2fc00001600780b */ /* 0x000fe40003f8e000 */
[----:B------:R-:W-:-:S05]  /*3ef0*/  FSETP.GEU.AND P5, PT, R23, -126, PT ;  /* 0xc2fc00001700780b */ /* 0x000fca0003fae000 */
[----:B------:R-:W-:-:S03]  /*3f00*/  @!P2 FMUL R20, R20, 0.5 ;  /* 0x3f0000001414a820 */ /* 0x000fc60000400000 */
[----:B------:R-:W-:-:S03]  /*3f10*/  @!P3 FMUL R19, R19, 0.5 ;  /* 0x3f0000001313b820 */ /* 0x000fc60000400000 */
[----:B------:R-:W3:Y:S01]  /*3f20*/  MUFU.EX2 R20, R20 ;  /* 0x0000001400147308 */ /* 0x000ee20000000800 */
[----:B------:R-:W-:-:S07]  /*3f30*/  @!P4 FMUL R22, R22, 0.5 ;  /* 0x3f0000001616c820 */ /* 0x000fce0000400000 */
[----:B------:R1:W4:Y:S02]  /*3f40*/  MUFU.EX2 R21, R19 ;  /* 0x0000001300157308 */ /* 0x0003240000000800 */
[----:B-123--:R-:W-:Y:S05]  /*3f50*/  @!P6 BRA `(.L_x_31) ;  /* 0x0000003000fce947 */ /* 0x00efea0003800000 */
.L_x_67:
[----:B------:R-:W-:Y:S05]  /*3f60*/  BSYNC B0 ;  /* 0x0000000000007941 */ /* 0x000fea0003800000 */
.L_x_30:
[--C-:B------:R-:W-:Y:S01]  /*3f70*/  FFMA R31, R31, UR15, -R18.reuse ;  /* 0x0000000f1f1f7c23 */ /* 0x100fe20008000812 */
[----:B------:R-:W-:Y:S01]  /*3f80*/  @!P2 FMUL R20, R20, R20 ;  /* 0x000000141414a220 */ /* 0x000fe20000400000 */
[----:B------:R-:W-:Y:S01]  /*3f90*/  FMUL R19, R106, UR15 ;  /* 0x0000000f6a137c20 */ /* 0x000fe20008400000 */
[----:B------:R-:W-:Y:S01]  /*3fa0*/  FSETP.GEU.AND P6, PT, R30, -126, PT ;  /* 0xc2fc00001e00780b */ /* 0x000fe20003fce000 */
[----:B------:R-:W-:Y:S01]  /*3fb0*/  @!P5 FMUL R23, R23, 0.5 ;  /* 0x3f0000001717d820 */ /* 0x000fe20000400000 */
[----:B------:R-:W-:Y:S01]  /*3fc0*/  FSETP.GEU.AND P2, PT, R31, -126, PT ;  /* 0xc2fc00001f00780b */ /* 0x000fe20003f4e000 */
[--C-:B------:R-:W-:Y:S01]  /*3fd0*/  FFMA R106, R28, UR15, -R19.reuse ;  /* 0x0000000f1c6a7c23 */ /* 0x100fe20008000813 */
[--C-:B------:R-:W-:Y:S01]  /*3fe0*/  FFMA R28, R32, UR15, -R19.reuse ;  /* 0x0000000f201c7c23 */ /* 0x100fe20008000813 */
[----:B------:R-:W2:Y:S01]  /*3ff0*/  MUFU.EX2 R22, R22 ;  /* 0x0000001600167308 */ /* 0x000ea20000000800 */
[--C-:B------:R-:W-:Y:S01]  /*4000*/  FFMA R37, R37, UR15, -R19.reuse ;  /* 0x0000000f25257c23 */ /* 0x100fe20008000813 */
[--C-:B------:R-:W-:Y:S01]  /*4010*/  FFMA R24, R24, UR15, -R19.reuse ;  /* 0x0000000f18187c23 */ /* 0x100fe20008000813 */
[--C-:B------:R-:W-:Y:S01]  /*4020*/  FFMA R25, R25, UR15, -R19.reuse ;  /* 0x0000000f19197c23 */ /* 0x100fe20008000813 */
[----:B----4-:R-:W-:Y:S01]  /*4030*/  @!P3 FMUL R21, R21, R21 ;  /* 0x000000151515b220 */ /* 0x010fe20000400000 */
[--C-:B------:R-:W-:Y:S01]  /*4040*/  FFMA R26, R29, UR15, -R19.reuse ;  /* 0x0000000f1d1a7c23 */ /* 0x100fe20008000813 */
[--C-:B------:R-:W-:Y:S01]  /*4050*/  FFMA R29, R33, UR15, -R19.reuse ;  /* 0x0000000f211d7c23 */ /* 0x100fe20008000813 */
[----:B------:R-:W-:Y:S01]  /*4060*/  FSETP.GEU.AND P3, PT, R24, -126, PT ;  /* 0xc2fc00001800780b */ /* 0x000fe20003f6e000 */
[----:B------:R-:W-:Y:S01]  /*4070*/  @!P6 FMUL R30, R30, 0.5 ;  /* 0x3f0000001e1ee820 */ /* 0x000fe20000400000 */
[----:B------:R-:W3:Y:S01]  /*4080*/  MUFU.EX2 R23, R23 ;  /* 0x0000001700177308 */ /* 0x000ee20000000800 */
[----:B------:R-:W-:Y:S01]  /*4090*/  @!P2 FMUL R31, R31, 0.5 ;  /* 0x3f0000001f1fa820 */ /* 0x000fe20000400000 */
[--C-:B------:R-:W-:Y:S01]  /*40a0*/  FFMA R32, R34, UR15, -R18.reuse ;  /* 0x0000000f22207c23 */ /* 0x100fe20008000812 */
[----:B------:R-:W-:Y:S01]  /*40b0*/  LEA R108, R11, UR14, 0x9 ;  /* 0x0000000e0b6c7c11 */ /* 0x000fe2000f8e48ff */
[----:B------:R-:W-:Y:S05]  /*40c0*/  WARPSYNC.ALL ;  /* 0x0000000000007948 */ /* 0x000fea0003800000 */
[----:B------:R-:W4:Y:S01]  /*40d0*/  MUFU.EX2 R31, R31 ;  /* 0x0000001f001f7308 */ /* 0x000f220000000800 */
[----:B--2---:R-:W-:Y:S01]  /*40e0*/  @!P4 FMUL R22, R22, R22 ;  /* 0x000000161616c220 */ /* 0x004fe20000400000 */
[----:B------:R-:W-:Y:S01]  /*40f0*/  FSETP.GEU.AND P4, PT, R25, -126, PT ;  /* 0xc2fc00001900780b */ /* 0x000fe20003f8e000 */
[----:B------:R-:W-:Y:S01]  /*4100*/  @!P3 FMUL R24, R24, 0.5 ;  /* 0x3f0000001818b820 */ /* 0x000fe20000400000 */
[----:B------:R-:W-:Y:S01]  /*4110*/  MOV R109, 0x80000020 ;  /* 0x80000020006d7802 */ /* 0x000fe20000000f00 */
[-C--:B------:R-:W-:Y:S01]  /*4120*/  FMUL R88, R88, R20.reuse ;  /* 0x0000001458587220 */ /* 0x080fe20000400000 */
[----:B------:R-:W-:Y:S01]  /*4130*/  R2UR UR6, R108 ;  /* 0x000000006c0672ca */ /* 0x000fe200000e0000 */
[-C--:B------:R-:W-:Y:S01]  /*4140*/  FMUL R89, R89, R20.reuse ;  /* 0x0000001459597220 */ /* 0x080fe20000400000 */
[----:B------:R-:W2:Y:S01]  /*4150*/  MUFU.EX2 R30, R30 ;  /* 0x0000001e001e7308 */ /* 0x000ea20000000800 */
[----:B---3--:R-:W-:Y:S01]  /*4160*/  @!P5 FMUL R23, R23, R23 ;  /* 0x000000171717d220 */ /* 0x008fe20000400000 */
[----:B------:R-:W-:Y:S01]  /*4170*/  FSETP.GEU.AND P5, PT, R106, -126, PT ;  /* 0xc2fc00006a00780b */ /* 0x000fe20003fae000 */
[-C--:B------:R-:W-:Y:S01]  /*4180*/  FMUL R92, R92, R20.reuse ;  /* 0x000000145c5c7220 */ /* 0x080fe20000400000 */
[----:B------:R-:W-:Y:S01]  /*4190*/  R2UR UR7, R109 ;  /* 0x000000006d0772ca */ /* 0x000fe200000e0000 */
[-C--:B------:R-:W-:Y:S01]  /*41a0*/  FMUL R93, R93, R20.reuse ;  /* 0x000000145d5d7220 */ /* 0x080fe20000400000 */
[-C--:B------:R-:W-:Y:S01]  /*41b0*/  FMUL R96, R96, R20.reuse ;  /* 0x0000001460607220 */ /* 0x080fe20000400000 */
[----:B------:R-:W-:Y:S01]  /*41c0*/  @!P4 FMUL R25, R25, 0.5 ;  /* 0x3f0000001919c820 */ /* 0x000fe20000400000 */
[----:B-1----:R1:W3:Y:S01]  /*41d0*/  MUFU.EX2 R105, R24 ;  /* 0x0000001800697308 */ /* 0x0022e20000000800 */
[----:B----4-:R-:W-:Y:S01]  /*41e0*/  @!P2 FMUL R31, R31, R31 ;  /* 0x0000001f1f1fa220 */ /* 0x010fe20000400000 */
[----:B------:R-:W-:Y:S01]  /*41f0*/  FSETP.GEU.AND P2, PT, R28, -126, PT ;  /* 0xc2fc00001c00780b */ /* 0x000fe20003f4e000 */
[-C--:B------:R-:W-:Y:S01]  /*4200*/  FMUL R97, R97, R20.reuse ;  /* 0x0000001461617220 */ /* 0x080fe20000400000 */
[-C--:B------:R-:W-:Y:S01]  /*4210*/  FMUL R100, R100, R20.reuse ;  /* 0x0000001464647220 */ /* 0x080fe20000400000 */
[----:B------:R-:W-:Y:S01]  /*4220*/  FMUL R101, R101, R20 ;  /* 0x0000001465657220 */ /* 0x000fe20000400000 */
[-C--:B------:R-:W-:Y:S01]  /*4230*/  FMUL R90, R90, R21.reuse ;  /* 0x000000155a5a7220 */ /* 0x080fe20000400000 */
[----:B------:R-:W-:Y:S01]  /*4240*/  @!P5 FMUL R106, R106, 0.5 ;  /* 0x3f0000006a6ad820 */ /* 0x000fe20000400000 */
[----:B------:R-:W4:Y:S01]  /*4250*/  MUFU.EX2 R104, R25 ;  /* 0x0000001900687308 */ /* 0x000f220000000800 */
[----:B--2---:R-:W-:Y:S01]  /*4260*/  @!P6 FMUL R30, R30, R30 ;  /* 0x0000001e1e1ee220 */ /* 0x004fe20000400000 */
[----:B------:R-:W-:Y:S01]  /*4270*/  FSETP.GEU.AND P6, PT, R26, -126, PT ;  /* 0xc2fc00001a00780b */ /* 0x000fe20003fce000 */
[--C-:B-1----:R-:W-:Y:S01]  /*4280*/  FFMA R24, R42, UR15, -R18.reuse ;  /* 0x0000000f2a187c23 */ /* 0x102fe20008000812 */
[--C-:B------:R-:W-:Y:S01]  /*4290*/  FFMA R42, R43, UR15, -R18.reuse ;  /* 0x0000000f2b2a7c23 */ /* 0x100fe20008000812 */
[--C-:B------:R-:W-:Y:S01]  /*42a0*/  FFMA R43, R45, UR15, -R19.reuse ;  /* 0x0000000f2d2b7c23 */ /* 0x100fe20008000813 */
[----:B------:R-:W-:Y:S01]  /*42b0*/  FMUL R91, R91, R21 ;  /* 0x000000155b5b7220 */ /* 0x000fe20000400000 */
[----:B------:R-:W-:Y:S01]  /*42c0*/  @!P2 FMUL R28, R28, 0.5 ;  /* 0x3f0000001c1ca820 */ /* 0x000fe20000400000 */
[----:B------:R-:W1:Y:S01]  /*42d0*/  MUFU.EX2 R106, R106 ;  /* 0x0000006a006a7308 */ /* 0x000e620000000800 */
[----:B---3--:R-:W-:Y:S01]  /*42e0*/  @!P3 FMUL R105, R105, R105 ;  /* 0x000000696969b220 */ /* 0x008fe20000400000 */
[----:B------:R-:W-:Y:S01]  /*42f0*/  FSETP.GEU.AND P3, PT, R29, -126, PT ;  /* 0xc2fc00001d00780b */ /* 0x000fe20003f6e000 */
[-C--:B------:R-:W-:Y:S01]  /*4300*/  FMUL R94, R94, R21.reuse ;  /* 0x000000155e5e7220 */ /* 0x080fe20000400000 */
[-C--:B------:R-:W-:Y:S01]  /*4310*/  FMUL R95, R95, R21.reuse ;  /* 0x000000155f5f7220 */ /* 0x080fe20000400000 */
[-C--:B------:R-:W-:Y:S01]  /*4320*/  FMUL R98, R98, R21.reuse ;  /* 0x0000001562627220 */ /* 0x080fe20000400000 */
[-C--:B------:R-:W-:Y:S01]  /*4330*/  FMUL R99, R99, R21.reuse ;  /* 0x0000001563637220 */ /* 0x080fe20000400000 */
[----:B------:R-:W-:Y:S01]  /*4340*/  @!P6 FMUL R26, R26, 0.5 ;  /* 0x3f0000001a1ae820 */ /* 0x000fe20000400000 */
[----:B------:R-:W2:Y:S01]  /*4350*/  MUFU.EX2 R28, R28 ;  /* 0x0000001c001c7308 */ /* 0x000ea20000000800 */
[----:B----4-:R-:W-:Y:S01]  /*4360*/  @!P4 FMUL R104, R104, R104 ;  /* 0x000000686868c220 */ /* 0x010fe20000400000 */
[----:B------:R-:W-:Y:S01]  /*4370*/  FSETP.GEU.AND P4, PT, R32, -126, PT ;  /* 0xc2fc00002000780b */ /* 0x000fe20003f8e000 */
[-C--:B------:R-:W-:Y:S01]  /*4380*/  FMUL R102, R102, R21.reuse ;  /* 0x0000001566667220 */ /* 0x080fe20000400000 */
[----:B------:R-:W-:Y:S01]  /*4390*/  FMUL R103, R103, R21 ;  /* 0x0000001567677220 */ /* 0x000fe20000400000 */
[----:B------:R-:W-:Y:S01]  /*43a0*/  F2FP.BF16.F32.PACK_AB R25, R23, R22 ;  /* 0x000000161719723e */ /* 0x000fe200000010ff */
[--C-:B------:R-:W-:Y:S01]  /*43b0*/  FFMA R35, R35, UR15, -R18.reuse ;  /* 0x0000000f23237c23 */ /* 0x100fe20008000812 */
[----:B------:R-:W-:Y:S01]  /*43c0*/  F2FP.BF16.F32.PACK_AB R27, R31, R30 ;  /* 0x0000001e1f1b723e */ /* 0x000fe200000010ff */
[----:B------:R-:W3:Y:S01]  /*43d0*/  MUFU.EX2 R33, R26 ;  /* 0x0000001a00217308 */ /* 0x000ee20000000800 */
[----:B-1----:R-:W-:Y:S01]  /*43e0*/  @!P5 FMUL R106, R106, R106 ;  /* 0x0000006a6a6ad220 */ /* 0x002fe20000400000 */
[----:B------:R-:W-:Y:S01]  /*43f0*/  @!P3 FMUL R29, R29, 0.5 ;  /* 0x3f0000001d1db820 */ /* 0x000fe20000400000 */
[----:B------:R-:W-:Y:S01]  /*4400*/  FSETP.GEU.AND P5, PT, R35, -126, PT ;  /* 0xc2fc00002300780b */ /* 0x000fe20003fae000 */
[--C-:B------:R-:W-:Y:S01]  /*4410*/  FFMA R34, R36, UR15, -R19.reuse ;  /* 0x0000000f24227c23 */ /* 0x100fe20008000813 */
[--C-:B------:R-:W-:Y:S01]  /*4420*/  FFMA R36, R38, UR15, -R18.reuse ;  /* 0x0000000f26247c23 */ /* 0x100fe20008000812 */
[--C-:B------:R-:W-:Y:S01]  /*4430*/  FFMA R39, R39, UR15, -R18.reuse ;  /* 0x0000000f27277c23 */ /* 0x100fe20008000812 */
[----:B------:R-:W-:Y:S01]  /*4440*/  @!P4 FMUL R32, R32, 0.5 ;  /* 0x3f0000002020c820 */ /* 0x000fe20000400000 */
[----:B------:R-:W1:Y:S01]  /*4450*/  MUFU.EX2 R29, R29 ;  /* 0x0000001d001d7308 */ /* 0x000e620000000800 */
[----:B--2---:R-:W-:Y:S01]  /*4460*/  @!P2 FMUL R28, R28, R28 ;  /* 0x0000001c1c1ca220 */ /* 0x004fe20000400000 */
[----:B------:R-:W-:Y:S01]  /*4470*/  FSETP.GEU.AND P2, PT, R37, -126, PT ;  /* 0xc2fc00002500780b */ /* 0x000fe20003f4e000 */
[--C-:B------:R-:W-:Y:S01]  /*4480*/  FFMA R38, R40, UR15, -R19.reuse ;  /* 0x0000000f28267c23 */ /* 0x100fe20008000813 */
[--C-:B------:R-:W-:Y:S01]  /*4490*/  FFMA R41, R41, UR15, -R19.reuse ;  /* 0x0000000f29297c23 */ /* 0x100fe20008000813 */
[--C-:B------:R-:W-:Y:S01]  /*44a0*/  FFMA R40, R44, UR15, -R19.reuse ;  /* 0x0000000f2c287c23 */ /* 0x100fe20008000813 */
[--C-:B------:R-:W-:Y:S01]  /*44b0*/  FFMA R44, R46, UR15, -R18.reuse ;  /* 0x0000000f2e2c7c23 */ /* 0x100fe20008000812 */
[--C-:B------:R-:W-:Y:S01]  /*44c0*/  FFMA R47, R47, UR15, -R18.reuse ;  /* 0x0000000f2f2f7c23 */ /* 0x100fe20008000812 */
[----:B------:R-:W2:Y:S01]  /*44d0*/  MUFU.EX2 R32, R32 ;  /* 0x0000002000207308 */ /* 0x000ea20000000800 */
[----:B---3--:R-:W-:Y:S01]  /*44e0*/  @!P6 FMUL R33, R33, R33 ;  /* 0x000000212121e220 */ /* 0x008fe20000400000 */
[----:B------:R-:W-:Y:S01]  /*44f0*/  FSETP.GEU.AND P6, PT, R34, -126, PT ;  /* 0xc2fc00002200780b */ /* 0x000fe20003fce000 */
[----:B------:R-:W-:Y:S01]  /*4500*/  @!P5 FMUL R35, R35, 0.5 ;  /* 0x3f0000002323d820 */ /* 0x000fe20000400000 */
[--C-:B------:R-:W-:Y:S01]  /*4510*/  FFMA R46, R48, UR15, -R19.reuse ;  /* 0x0000000f302e7c23 */ /* 0x100fe20008000813 */
[--C-:B------:R-:W-:Y:S01]  /*4520*/  FFMA R49, R49, UR15, -R19.reuse ;  /* 0x0000000f31317c23 */ /* 0x100fe20008000813 */
[----:B------:R-:W-:Y:S01]  /*4530*/  F2FP.BF16.F32.PACK_AB R26, R33, R106 ;  /* 0x0000006a211a723e */ /* 0x000fe200000010ff */
[----:B------:R-:W-:Y:S01]  /*4540*/  @!P2 FMUL R37, R37, 0.5 ;  /* 0x3f0000002525a820 */ /* 0x000fe20000400000 */
[--C-:B------:R-:W-:Y:S01]  /*4550*/  FFMA R48, R50, UR15, -R18.reuse ;  /* 0x0000000f32307c23 */ /* 0x100fe20008000812 */
[----:B-1----:R-:W-:Y:S01]  /*4560*/  @!P3 FMUL R29, R29, R29 ;  /* 0x0000001d1d1db220 */ /* 0x002fe20000400000 */
[----:B------:R-:W-:Y:S01]  /*4570*/  FSETP.GEU.AND P3, PT, R36, -126, PT ;  /* 0xc2fc00002400780b */ /* 0x000fe20003f6e000 */
[----:B------:R-:W1:Y:S01]  /*4580*/  MUFU.EX2 R35, R35 ;  /* 0x0000002300237308 */ /* 0x000e620000000800 */
[--C-:B------:R-:W-:Y:S01]  /*4590*/  FFMA R51, R51, UR15, -R18.reuse ;  /* 0x0000000f33337c23 */ /* 0x100fe20008000812 */
[--C-:B------:R-:W-:Y:S01]  /*45a0*/  FFMA R50, R52, UR15, -R19.reuse ;  /* 0x0000000f34327c23 */ /* 0x100fe20008000813 */
[--C-:B------:R-:W-:Y:S01]  /*45b0*/  FFMA R53, R53, UR15, -R19.reuse ;  /* 0x0000000f35357c23 */ /* 0x100fe20008000813 */
[----:B------:R-:W-:Y:S01]  /*45c0*/  @!P6 FMUL R34, R34, 0.5 ;  /* 0x3f0000002222e820 */ /* 0x000fe20000400000 */
[--C-:B------:R-:W-:Y:S01]  /*45d0*/  FFMA R52, R54, UR15, -R18.reuse ;  /* 0x0000000f36347c23 */ /* 0x100fe20008000812 */
[----:B--2---:R-:W-:Y:S01]  /*45e0*/  @!P4 FMUL R32, R32, R32 ;  /* 0x000000202020c220 */ /* 0x004fe20000400000 */
[----:B------:R-:W-:Y:S01]  /*45f0*/  FSETP.GEU.AND P4, PT, R39, -126, PT ;  /* 0xc2fc00002700780b */ /* 0x000fe20003f8e000 */
[----:B------:R-:W2:Y:S01]  /*4600*/  MUFU.EX2 R37, R37 ;  /* 0x0000002500257308 */ /* 0x000ea20000000800 */
[--C-:B------:R-:W-:Y:S01]  /*4610*/  FFMA R55, R55, UR15, -R18.reuse ;  /* 0x0000000f37377c23 */ /* 0x100fe20008000812 */
[--C-:B------:R-:W-:Y:S01]  /*4620*/  FFMA R54, R56, UR15, -R19.reuse ;  /* 0x0000000f38367c23 */ /* 0x100fe20008000813 */
[--C-:B------:R-:W-:Y:S01]  /*4630*/  FFMA R57, R57, UR15, -R19.reuse ;  /* 0x0000000f39397c23 */ /* 0x100fe20008000813 */
[----:B------:R-:W-:Y:S01]  /*4640*/  @!P3 FMUL R36, R36, 0.5 ;  /* 0x3f0000002424b820 */ /* 0x000fe20000400000 */
[--C-:B------:R-:W-:Y:S01]  /*4650*/  FFMA R56, R58, UR15, -R18.reuse ;  /* 0x0000000f3a387c23 */ /* 0x100fe20008000812 */
[--C-:B------:R-:W-:Y:S01]  /*4660*/  FFMA R59, R59, UR15, -R18.reuse ;  /* 0x0000000f3b3b7c23 */ /* 0x100fe20008000812 */
[--C-:B------:R-:W-:Y:S01]  /*4670*/  FFMA R58, R60, UR15, -R19.reuse ;  /* 0x0000000f3c3a7c23 */ /* 0x100fe20008000813 */
[----:B------:R-:W3:Y:S01]  /*4680*/  MUFU.EX2 R34, R34 ;  /* 0x0000002200227308 */ /* 0x000ee20000000800 */
[----:B-1----:R-:W-:Y:S01]  /*4690*/  @!P5 FMUL R35, R35, R35 ;  /* 0x000000232323d220 */ /* 0x002fe20000400000 */
[----:B------:R-:W-:Y:S01]  /*46a0*/  FSETP.GEU.AND P5, PT, R38, -126, PT ;  /* 0xc2fc00002600780b */ /* 0x000fe20003fae000 */
[--C-:B------:R-:W-:Y:S01]  /*46b0*/  FFMA R61, R61, UR15, -R19.reuse ;  /* 0x0000000f3d3d7c23 */ /* 0x100fe20008000813 */
[----:B------:R-:W-:Y:S01]  /*46c0*/  @!P4 FMUL R39, R39, 0.5 ;  /* 0x3f0000002727c820 */ /* 0x000fe20000400000 */
[--C-:B------:R-:W-:Y:S01]  /*46d0*/  FFMA R60, R62, UR15, -R18.reuse ;  /* 0x0000000f3e3c7c23 */ /* 0x100fe20008000812 */
[--C-:B------:R-:W-:Y:S01]  /*46e0*/  FFMA R63, R63, UR15, -R18.reuse ;  /* 0x0000000f3f3f7c23 */ /* 0x100fe20008000812 */
[--C-:B------:R-:W-:Y:S01]  /*46f0*/  FFMA R64, R64, UR15, -R19.reuse ;  /* 0x0000000f40407c23 */ /* 0x100fe20008000813 */
[----:B------:R-:W1:Y:S01]  /*4700*/  MUFU.EX2 R36, R36 ;  /* 0x0000002400247308 */ /* 0x000e620000000800 */
        /* <DEDUP_REMOVED lines=8> */
[----:B---3--:R-:W-:Y:S01]  /*4790*/  @!P6 FMUL R34, R34, R34 ;  /* 0x000000222222e220 */ /* 0x008fe20000400000 */
[----:B------:R-:W-:Y:S01]  /*47a0*/  FSETP.GEU.AND P6, PT, R41, -126, PT ;  /* 0xc2fc00002900780b */ /* 0x000fe20003fce000 */
[--C-:B------:R-:W-:Y:S01]  /*47b0*/  FFMA R69, R69, UR15, -R19.reuse ;  /* 0x0000000f45457c23 */ /* 0x100fe20008000813 */
[--C-:B------:R-:W-:Y:S01]  /*47c0*/  FFMA R68, R70, UR15, -R18.reuse ;  /* 0x0000000f46447c23 */ /* 0x100fe20008000812 */
[--C-:B------:R-:W-:Y:S01]  /*47d0*/  FFMA R71, R71, UR15, -R18.reuse ;  /* 0x0000000f47477c23 */ /* 0x100fe20008000812 */
[--C-:B------:R-:W-:Y:S01]  /*47e0*/  FFMA R70, R72, UR15, -R19.reuse ;  /* 0x0000000f48467c23 */ /* 0x100fe20008000813 */
[----:B------:R-:W-:Y:S01]  /*47f0*/  @!P2 FMUL R24, R24, 0.5 ;  /* 0x3f0000001818a820 */ /* 0x000fe20000400000 */
[----:B------:R-:W3:Y:S01]  /*4800*/  MUFU.EX2 R38, R38 ;  /* 0x0000002600267308 */ /* 0x000ee20000000800 */
[----:B-1----:R-:W-:Y:S01]  /*4810*/  @!P3 FMUL R36, R36, R36 ;  /* 0x000000242424b220 */ /* 0x002fe20000400000 */
[----:B------:R-:W-:Y:S01]  /*4820*/  FSETP.GEU.AND P3, PT, R42, -126, PT ;  /* 0xc2fc00002a00780b */ /* 0x000fe20003f6e000 */
[----:B------:R-:W-:Y:S01]  /*4830*/  FFMA R73, R73, UR15, -R19 ;  /* 0x0000000f49497c23 */ /* 0x000fe20008000813 */
[----:B------:R-:W-:Y:S01]  /*4840*/  FFMA R74, R74, UR15, -R18 ;  /* 0x0000000f4a4a7c23 */ /* 0x000fe20008000812 */
[----:B------:R-:W-:Y:S01]  /*4850*/  FFMA R14, R21, R14, R22 ;  /* 0x0000000e150e7223 */ /* 0x000fe20000000016 */
[----:B------:R-:W-:Y:S01]  /*4860*/  MOV R21, 0x80000020 ;  /* 0x8000002000157802 */ /* 0x000fe20000000f00 */
[----:B------:R-:W-:Y:S01]  /*4870*/  @!P6 FMUL R41, R41, 0.5 ;  /* 0x3f0000002929e820 */ /* 0x000fe20000400000 */
[----:B------:R1:W4:Y:S01]  /*4880*/  MUFU.EX2 R45, R24 ;  /* 0x00000018002d7308 */ /* 0x0003220000000800 */
[----:B--2---:R-:W-:Y:S01]  /*4890*/  @!P4 FMUL R39, R39, R39 ;  /* 0x000000272727c220 */ /* 0x004fe20000400000 */
[----:B------:R-:W-:Y:S01]  /*48a0*/  FSETP.GEU.AND P4, PT, R40, -126, PT ;  /* 0xc2fc00002800780b */ /* 0x000fe20003f8e000 */
[----:B------:R-:W-:Y:S01]  /*48b0*/  FADD R23, R14, R23 ;  /* 0x000000170e177221 */ /* 0x000fe20000000000 */
[----:B------:R-:W-:Y:S01]  /*48c0*/  FFMA R22, R76, UR15, -R19 ;  /* 0x0000000f4c167c23 */ /* 0x000fe20008000813 */
[--C-:B------:R-:W-:Y:S01]  /*48d0*/  FFMA R75, R75, UR15, -R18.reuse ;  /* 0x0000000f4b4b7c23 */ /* 0x100fe20008000812 */
[----:B------:R-:W-:Y:S01]  /*48e0*/  FFMA R78, R78, UR15, -R18 ;  /* 0x0000000f4e4e7c23 */ /* 0x000fe20008000812 */
[----:B------:R-:W-:Y:S01]  /*48f0*/  @!P3 FMUL R42, R42, 0.5 ;  /* 0x3f0000002a2ab820 */ /* 0x000fe20000400000 */
[----:B------:R-:W2:Y:S01]  /*4900*/  MUFU.EX2 R41, R41 ;  /* 0x0000002900297308 */ /* 0x000ea20000000800 */
[----:B-1----:R-:W-:Y:S01]  /*4910*/  F2FP.BF16.F32.PACK_AB R24, R104, R105 ;  /* 0x000000696818723e */ /* 0x002fe200000010ff */
[----:B---3--:R-:W-:Y:S01]  /*4920*/  @!P5 FMUL R38, R38, R38 ;  /* 0x000000262626d220 */ /* 0x008fe20000400000 */
[----:B------:R-:W-:Y:S01]  /*4930*/  FSETP.GEU.AND P5, PT, R43, -126, PT ;  /* 0xc2fc00002b00780b */ /* 0x000fe20003fae000 */
[----:B------:R-:W-:Y:S01]  /*4940*/  FFMA R105, R20, R17, R105 ;  /* 0x0000001114697223 */ /* 0x000fe20000000069 */
[----:B------:R-:W-:Y:S01]  /*4950*/  WARPGROUP.ARRIVE ;  /* 0x00000000000079c5 */ /* 0x000fe20000000000 */
[----:B------:R-:W-:Y:S01]  /*4960*/  IADD3 R20, R108, 0x140, RZ ;  /* 0x000001406c147810 */ /* 0x000fe20007ffe0ff */
[----:B------:R-:W-:Y:S01]  /*4970*/  @!P4 FMUL R40, R40, 0.5 ;  /* 0x3f0000002828c820 */ /* 0x000fe20000400000 */
[----:B------:R-:W1:Y:S01]  /*4980*/  MUFU.EX2 R42, R42 ;  /* 0x0000002a002a7308 */ /* 0x000e620000000800 */
[----:B----4-:R-:W-:Y:S01]  /*4990*/  @!P2 FMUL R45, R45, R45 ;  /* 0x0000002d2d2da220 */ /* 0x010fe20000400000 */
[----:B------:R-:W-:Y:S01]  /*49a0*/  FSETP.GEU.AND P2, PT, R47, -126, PT ;  /* 0xc2fc00002f00780b */ /* 0x000fe20003f4e000 */
[----:B------:R-:W-:Y:S01]  /*49b0*/  HGMMA.64x32x16.F32.BF16 R88, R24, gdesc[UR4].tnspB, R88, gsb0 ;  /* 0x4060000418587df0 */ /* 0x000fe20008001858 */
[----:B------:R-:W-:Y:S01]  /*49c0*/  FADD R30, R23, R30 ;  /* 0x0000001e171e7221 */ /* 0x000fe20000000000 */
[----:B------:R-:W-:Y:S01]  /*49d0*/  FFMA R79, R79, UR15, -R18 ;  /* 0x0000000f4f4f7c23 */ /* 0x000fe20008000812 */
[----:B------:R-:W-:Y:S01]  /*49e0*/  FADD R105, R105, R104 ;  /* 0x0000006869697221 */ /* 0x000fe20000000000 */
[--C-:B------:R-:W-:Y:S01]  /*49f0*/  FFMA R80, R80, UR15, -R19.reuse ;  /* 0x0000000f50507c23 */ /* 0x100fe20008000813 */
[----:B------:R-:W-:Y:S01]  /*4a00*/  @!P5 FMUL R43, R43, 0.5 ;  /* 0x3f0000002b2bd820 */ /* 0x000fe20000400000 */
[----:B--2---:R-:W-:Y:S01]  /*4a10*/  @!P6 FMUL R41, R41, R41 ;  /* 0x000000292929e220 */ /* 0x004fe20000400000 */
[----:B------:R-:W-:Y:S01]  /*4a20*/  FSETP.GEU.AND P6, PT, R44, -126, PT ;  /* 0xc2fc00002c00780b */ /* 0x000fe20003fce000 */
[----:B------:R-:W2:Y:S01]  /*4a30*/  MUFU.EX2 R40, R40 ;  /* 0x0000002800287308 */ /* 0x000ea20000000800 */
[----:B------:R-:W-:Y:S01]  /*4a40*/  FADD R106, R105, R106 ;  /* 0x0000006a696a7221 */ /* 0x000fe20000000000 */
[--C-:B------:R-:W-:Y:S01]  /*4a50*/  FFMA R81, R81, UR15, -R19.reuse ;  /* 0x0000000f51517c23 */ /* 0x100fe20008000813 */
[----:B------:R-:W-:Y:S01]  /*4a60*/  FFMA R84, R84, UR15, -R19 ;  /* 0x0000000f54547c23 */ /* 0x000fe20008000813 */
[----:B------:R-:W-:Y:S01]  /*4a70*/  @!P2 FMUL R47, R47, 0.5 ;  /* 0x3f0000002f2fa820 */ /* 0x000fe20000400000 */
[----:B------:R-:W-:Y:S01]  /*4a80*/  FADD R33, R106, R33 ;  /* 0x000000216a217221 */ /* 0x000fe20000000000 */
[----:B-1----:R-:W-:Y:S01]  /*4a90*/  @!P3 FMUL R42, R42, R42 ;  /* 0x0000002a2a2ab220 */ /* 0x002fe20000400000 */
[----:B------:R-:W-:Y:S01]  /*4aa0*/  FSETP.GEU.AND P3, PT, R46, -126, PT ;  /* 0xc2fc00002e00780b */ /* 0x000fe20003f6e000 */
[----:B------:R-:W1:Y:S01]  /*4ab0*/  MUFU.EX2 R43, R43 ;  /* 0x0000002b002b7308 */ /* 0x000e620000000800 */
[----:B------:R-:W-:Y:S01]  /*4ac0*/  FFMA R85, R85, UR15, -R19 ;  /* 0x0000000f55557c23 */ /* 0x000fe20008000813 */
[--C-:B------:R-:W-:Y:S01]  /*4ad0*/  FFMA R82, R82, UR15, -R18.reuse ;  /* 0x0000000f52527c23 */ /* 0x100fe20008000812 */
[----:B------:R-:W-:Y:S01]  /*4ae0*/  FFMA R86, R86, UR15, -R18 ;  /* 0x0000000f56567c23 */ /* 0x000fe20008000812 */
[----:B------:R-:W-:Y:S01]  /*4af0*/  @!P6 FMUL R44, R44, 0.5 ;  /* 0x3f0000002c2ce820 */ /* 0x000fe20000400000 */
[----:B------:R-:W-:-:S03]  /*4b00*/  VIADD R10, R10, 0x1 ;  /* 0x000000010a0a7836 */ /* 0x000fc60000000000 */
[----:B------:R-:W3:Y:S01]  /*4b10*/  MUFU.EX2 R47, R47 ;  /* 0x0000002f002f7308 */ /* 0x000ee20000000800 */
[----:B--2---:R-:W-:Y:S01]  /*4b20*/  @!P4 FMUL R40, R40, R40 ;  /* 0x000000282828c220 */ /* 0x004fe20000400000 */
[----:B------:R-:W-:Y:S02]  /*4b30*/  FSETP.GEU.AND P4, PT, R49, -126, PT ;  /* 0xc2fc00003100780b */ /* 0x000fe40003f8e000 */
[----:B------:R-:W-:-:S04]  /*4b40*/  @!P3 FMUL R46, R46, 0.5 ;  /* 0x3f0000002e2eb820 */ /* 0x000fc80000400000 */
        /* <DEDUP_REMOVED lines=10> */
[----:B------:R-:W-:Y:S02]  /*4bf0*/  WARPGROUP.DEPBAR.LE gsb0, 0x0 ;  /* 0x00008000000079c5 */ /* 0x000fe40000010000 */
[----:B------:R-:W-:Y:S01]  /*4c00*/  VIADD R24, R108, 0x40 ;  /* 0x000000406c187836 */ /* 0x000fe20000000000 */
[----:B------:R-:W-:Y:S02]  /*4c10*/  MOV R25, 0x80000020 ;  /* 0x8000002000197802 */ /* 0x000fe40000000f00 */
[----:B------:R-:W-:Y:S01]  /*4c20*/  F2FP.BF16.F32.PACK_AB R26, R37, R34 ;  /* 0x00000022251a723e */ /* 0x000fe200000010ff */
[----:B------:R-:W2:Y:S01]  /*4c30*/  MUFU.EX2 R48, R48 ;  /* 0x0000003000307308 */ /* 0x000ea20000000800 */
[----:B------:R-:W-:Y:S01]  /*4c40*/  R2UR UR6, R24 ;  /* 0x00000000180672ca */ /* 0x000fe200000e0000 */
[----:B-1----:R-:W-:Y:S01]  /*4c50*/  @!P3 FMUL R46, R46, R46 ;  /* 0x0000002e2e2eb220 */ /* 0x002fe20000400000 */
[----:B------:R-:W-:Y:S01]  /*4c60*/  R2UR UR7, R25 ;  /* 0x00000000190772ca */ /* 0x000fe200000e0000 */
[----:B------:R-:W-:Y:S01]  /*4c70*/  @!P2 FMUL R50, R50, 0.5 ;  /* 0x3f0000003232a820 */ /* 0x000fe20000400000 */
[----:B------:R-:W-:Y:S01]  /*4c80*/  F2FP.BF16.F32.PACK_AB R24, R29, R28 ;  /* 0x0000001c1d18723e */ /* 0x000fe200000010ff */
[----:B------:R-:W-:Y:S01]  /*4c90*/  FADD R28, R33, R28 ;  /* 0x0000001c211c7221 */ /* 0x000fe20000000000 */
[----:B------:R-:W-:-:S02]  /*4ca0*/  F2FP.BF16.F32.PACK_AB R25, R35, R32 ;  /* 0x000000202319723e */ /* 0x000fc400000010ff */
[----:B------:R-:W-:Y:S01]  /*4cb0*/  F2FP.BF16.F32.PACK_AB R27, R39, R36 ;  /* 0x00000024271b723e */ /* 0x000fe200000010ff */
[----:B---3--:R-:W-:Y:S01]  /*4cc0*/  @!P4 FMUL R49, R49, R49 ;  /* 0x000000313131c220 */ /* 0x008fe20000400000 */
[----:B------:R-:W-:Y:S01]  /*4cd0*/  FSETP.GEU.AND P6, PT, R51, -126, PT ;  /* 0xc2fc00003300780b */ /* 0x000fe20003fce000 */
[----:B------:R-:W1:Y:S01]  /*4ce0*/  MUFU.EX2 R50, R50 ;  /* 0x0000003200327308 */ /* 0x000e620000000800 */
[----:B------:R-:W-:Y:S01]  /*4cf0*/  WARPGROUP.ARRIVE ;  /* 0x00000000000079c5 */ /* 0x000fe20000000000 */
[----:B------:R-:W-:Y:S01]  /*4d00*/  FSETP.GEU.AND P3, PT, R53, -126, PT ;  /* 0xc2fc00003500780b */ /* 0x000fe20003f6e000 */
[----:B------:R-:W-:Y:S01]  /*4d10*/  FADD R29, R28, R29 ;  /* 0x0000001d1c1d7221 */ /* 0x000fe20000000000 */
[----:B------:R-:W-:Y:S01]  /*4d20*/  FSETP.GEU.AND P4, PT, R52, -126, PT ;  /* 0xc2fc00003400780b */ /* 0x000fe20003f8e000 */
[----:B--2---:R-:W-:Y:S01]  /*4d30*/  @!P5 FMUL R48, R48, R48 ;  /* 0x000000303030d220 */ /* 0x004fe20000400000 */
[----:B------:R-:W-:Y:S01]  /*4d40*/  FSETP.GEU.AND P5, PT, R55, -126, PT ;  /* 0xc2fc00003700780b */ /* 0x000fe20003fae000 */
[----:B------:R-:W-:Y:S01]  /*4d50*/  HGMMA.64x32x16.F32.BF16 R88, R24, gdesc[UR4].tnspB, R88, gsb0 ;  /* 0x4060000418587df0 */ /* 0x000fe20008001858 */
[----:B------:R-:W-:-:S04]  /*4d60*/  FADD R34, R29, R34 ;  /* 0x000000221d227221 */ /* 0x000fc80000000000 */
[----:B------:R-:W-:Y:S01]  /*4d70*/  @!P6 FMUL R51, R51, 0.5 ;  /* 0x3f0000003333e820 */ /* 0x000fe20000400000 */
[----:B------:R-:W-:Y:S02]  /*4d80*/  FADD R37, R34, R37 ;  /* 0x0000002522257221 */ /* 0x000fe40000000000 */
[----:B------:R-:W-:Y:S02]  /*4d90*/  @!P3 FMUL R53, R53, 0.5 ;  /* 0x3f0000003535b820 */ /* 0x000fe40000400000 */
[----:B------:R-:W-:Y:S01]  /*4da0*/  @!P4 FMUL R52, R52, 0.5 ;  /* 0x3f0000003434c820 */ /* 0x000fe20000400000 */
[----:B------:R-:W2:Y:S01]  /*4db0*/  MUFU.EX2 R51, R51 ;  /* 0x0000003300337308 */ /* 0x000ea20000000800 */
[----:B------:R-:W-:Y:S01]  /*4dc0*/  @!P5 FMUL R55, R55, 0.5 ;  /* 0x3f0000003737d820 */ /* 0x000fe20000400000 */
[----:B-1----:R-:W-:Y:S01]  /*4dd0*/  @!P2 FMUL R50, R50, R50 ;  /* 0x000000323232a220 */ /* 0x002fe20000400000 */
[----:B------:R-:W-:-:S05]  /*4de0*/  FSETP.GEU.AND P2, PT, R57, -126, PT ;  /* 0xc2fc00003900780b */ /* 0x000fca0003f4e000 */
[----:B------:R-:W1:Y:S08]  /*4df0*/  MUFU.EX2 R53, R53 ;  /* 0x0000003500357308 */ /* 0x000e700000000800 */
[----:B------:R-:W3:Y:S01]  /*4e00*/  MUFU.EX2 R52, R52 ;  /* 0x0000003400347308 */ /* 0x000ee20000000800 */
[----:B--2---:R-:W-:Y:S01]  /*4e10*/  @!P6 FMUL R51, R51, R51 ;  /* 0x000000333333e220 */ /* 0x004fe20000400000 */
[----:B------:R-:W-:Y:S01]  /*4e20*/  FSETP.GEU.AND P6, PT, R54, -126, PT ;  /* 0xc2fc00003600780b */ /* 0x000fe20003fce000 */
[----:B------:R-:W-:-:S05]  /*4e30*/  @!P2 FMUL R57, R57, 0.5 ;  /* 0x3f0000003939a820 */ /* 0x000fca0000400000 */
[----:B------:R-:W2:Y:S01]  /*4e40*/  MUFU.EX2 R55, R55 ;  /* 0x0000003700377308 */ /* 0x000ea20000000800 */
[----:B-1----:R-:W-:Y:S01]  /*4e50*/  @!P3 FMUL R53, R53, R53 ;  /* 0x000000353535b220 */ /* 0x002fe20000400000 */
[----:B------:R-:W-:-:S05]  /*4e60*/  FSETP.GEU.AND P3, PT, R56, -126, PT ;  /* 0xc2fc00003800780b */ /* 0x000fca0003f6e000 */
[----:B------:R-:W-:Y:S01]  /*4e70*/  @!P6 FMUL R54, R54, 0.5 ;  /* 0x3f0000003636e820 */ /* 0x000fe20000400000 */
[----:B------:R-:W1:Y:S01]  /*4e80*/  MUFU.EX2 R57, R57 ;  /* 0x0000003900397308 */ /* 0x000e620000000800 */
[----:B---3--:R-:W-:Y:S01]  /*4e90*/  @!P4 FMUL R52, R52, R52 ;  /* 0x000000343434c220 */ /* 0x008fe20000400000 */
[----:B------:R-:W-:Y:S01]  /*4ea0*/  FSETP.GEU.AND P4, PT, R59, -126, PT ;  /* 0xc2fc00003b00780b */ /* 0x000fe20003f8e000 */
[----:B------:R-:W-:Y:S02]  /*4eb0*/  WARPGROUP.DEPBAR.LE gsb0, 0x0 ;  /* 0x00008000000079c5 */ /* 0x000fe40000010000 */
[----:B------:R-:W-:Y:S01]  /*4ec0*/  IMAD.MOV.U32 R25, RZ, RZ, -0x7fffffe0 ;  /* 0x80000020ff197424 */ /* 0x000fe200078e00ff */
[----:B------:R-:W-:Y:S01]  /*4ed0*/  IADD3 R24, R108, 0x80, RZ ;  /* 0x000000806c187810 */ /* 0x000fe20007ffe0ff */
[----:B--2---:R-:W-:Y:S01]  /*4ee0*/  @!P5 FMUL R55, R55, R55 ;  /* 0x000000373737d220 */ /* 0x004fe20000400000 */
[----:B------:R-:W-:Y:S01]  /*4ef0*/  F2FP.BF16.F32.PACK_AB R26, R43, R40 ;  /* 0x000000282b1a723e */ /* 0x000fe200000010ff */
[----:B------:R-:W2:Y:S01]  /*4f00*/  MUFU.EX2 R54, R54 ;  /* 0x0000003600367308 */ /* 0x000ea20000000800 */
[----:B------:R-:W-:Y:S01]  /*4f10*/  R2UR UR6, R24 ;  /* 0x00000000180672ca */ /* 0x000fe200000e0000 */
[----:B------:R-:W-:Y:S01]  /*4f20*/  @!P3 FMUL R56, R56, 0.5 ;  /* 0x3f0000003838b820 */ /* 0x000fe20000400000 */
[----:B------:R-:W-:-:S03]  /*4f30*/  R2UR UR7, R25 ;  /* 0x00000000190772ca */ /* 0x000fc600000e0000 */
[----:B------:R-:W-:Y:S01]  /*4f40*/  @!P4 FMUL R59, R59, 0.5 ;  /* 0x3f0000003b3bc820 */ /* 0x000fe20000400000 */
[----:B------:R-:W-:Y:S01]  /*4f50*/  F2FP.BF16.F32.PACK_AB R24, R41, R38 ;  /* 0x000000262918723e */ /* 0x000fe200000010ff */
[----:B-1----:R-:W-:Y:S01]  /*4f60*/  @!P2 FMUL R57, R57, R57 ;  /* 0x000000393939a220 */ /* 0x002fe20000400000 */
[----:B------:R-:W-:Y:S01]  /*4f70*/  F2FP.BF16.F32.PACK_AB R25, R42, R45 ;  /* 0x0000002d2a19723e */ /* 0x000fe200000010ff */
[----:B------:R-:W1:Y:S01]  /*4f80*/  MUFU.EX2 R56, R56 ;  /* 0x0000003800387308 */ /* 0x000e620000000800 */
[----:B------:R-:W-:Y:S01]  /*4f90*/  F2FP.BF16.F32.PACK_AB R27, R47, R44 ;  /* 0x0000002c2f1b723e */ /* 0x000fe200000010ff */
[----:B------:R-:W-:Y:S01]  /*4fa0*/  FADD R38, R37, R38 ;  /* 0x0000002625267221 */ /* 0x000fe20000000000 */
[----:B------:R-:W-:Y:S02]  /*4fb0*/  FSETP.GEU.AND P5, PT, R58, -126, PT ;  /* 0xc2fc00003a00780b */ /* 0x000fe40003fae000 */
[----:B------:R-:W-:Y:S01]  /*4fc0*/  WARPGROUP.ARRIVE ;  /* 0x00000000000079c5 */ /* 0x000fe20000000000 */
[----:B------:R-:W-:Y:S01]  /*4fd0*/  FSETP.GEU.AND P2, PT, R60, -126, PT ;  /* 0xc2fc00003c00780b */ /* 0x000fe20003f4e000 */
[----:B------:R-:W-:Y:S01]  /*4fe0*/  FADD R41, R38, R41 ;  /* 0x0000002926297221 */ /* 0x000fe20000000000 */
[----:B------:R-:W3:Y:S01]  /*4ff0*/  MUFU.EX2 R59, R59 ;  /* 0x0000003b003b7308 */ /* 0x000ee20000000800 */
[----:B--2---:R-:W-:Y:S01]  /*5000*/  @!P6 FMUL R54, R54, R54 ;  /* 0x000000363636e220 */ /* 0x004fe20000400000 */
[----:B------:R-:W-:Y:S01]  /*5010*/  FSETP.GEU.AND P6, PT, R61, -126, PT ;  /* 0xc2fc00003d00780b */ /* 0x000fe20003fce000 */
[----:B------:R-:W-:Y:S01]  /*5020*/  HGMMA.64x32x16.F32.BF16 R88, R24, gdesc[UR4].tnspB, R88, gsb0 ;  /* 0x4060000418587df0 */ /* 0x000fe20008001858 */
[----:B------:R-:W-:-:S04]  /*5030*/  FADD R40, R41, R40 ;  /* 0x0000002829287221 */ /* 0x000fc80000000000 */
[----:B------:R-:W-:Y:S01]  /*5040*/  @!P5 FMUL R58, R58, 0.5 ;  /* 0x3f0000003a3ad820 */ /* 0x000fe20000400000 */
[----:B-1----:R-:W-:Y:S01]  /*5050*/  @!P3 FMUL R56, R56, R56 ;  /* 0x000000383838b220 */ /* 0x002fe20000400000 */
[----:B------:R-:W-:Y:S01]  /*5060*/  FSETP.GEU.AND P3, PT, R63, -126, PT ;  /* 0xc2fc00003f00780b */ /* 0x000fe20003f6e000 */
[----:B------:R-:W-:Y:S01]  /*5070*/  @!P2 FMUL R60, R60, 0.5 ;  /* 0x3f0000003c3ca820 */ /* 0x000fe20000400000 */
[----:B------:R-:W-:Y:S02]  /*5080*/  FADD R43, R40, R43 ;  /* 0x0000002b282b7221 */ /* 0x000fe40000000000 */
[----:B------:R-:W1:Y:S01]  /*5090*/  MUFU.EX2 R58, R58 ;  /* 0x0000003a003a7308 */ /* 0x000e620000000800 */
[----:B------:R-:W-:Y:S01]  /*50a0*/  @!P6 FMUL R61, R61, 0.5 ;  /* 0x3f0000003d3de820 */ /* 0x000fe20000400000 */
[----:B---3--:R-:W-:Y:S01]  /*50b0*/  @!P4 FMUL R59, R59, R59 ;  /* 0x0000003b3b3bc220 */ /* 0x008fe20000400000 */
[----:B------:R-:W-:-:S05]  /*50c0*/  FSETP.GEU.AND P4, PT, R64, -126, PT ;  /* 0xc2fc00004000780b */ /* 0x000fca0003f8e000 */
[----:B------:R-:W2:Y:S01]  /*50d0*/  MUFU.EX2 R61, R61 ;  /* 0x0000003d003d7308 */ /* 0x000ea20000000800 */
[----:B------:R-:W-:-:S07]  /*50e0*/  @!P3 FMUL R63, R63, 0.5 ;  /* 0x3f0000003f3fb820 */ /* 0x000fce0000400000 */
        /* <DEDUP_REMOVED lines=12> */
[----:B------:R-:W-:Y:S01]  /*51b0*/  IADD3 R24, R108, 0xc0, RZ ;  /* 0x000000c06c187810 */ /* 0x000fe20007ffe0ff */
[----:B-1----:R-:W-:Y:S01]  /*51c0*/  @!P3 FMUL R63, R63, R63 ;  /* 0x0000003f3f3fb220 */ /* 0x002fe20000400000 */
[----:B------:R-:W-:Y:S01]  /*51d0*/  MOV R25, 0x80000020 ;  /* 0x8000002000197802 */ /* 0x000fe20000000f00 */
[----:B------:R-:W-:Y:S01]  /*51e0*/  @!P6 FMUL R107, R107, 0.5 ;  /* 0x3f0000006b6be820 */ /* 0x000fe20000400000 */
[----:B------:R-:W-:Y:S01]  /*51f0*/  R2UR UR6, R24 ;  /* 0x00000000180672ca */ /* 0x000fe200000e0000 */
[----:B------:R-:W1:Y:S01]  /*5200*/  MUFU.EX2 R62, R62 ;  /* 0x0000003e003e7308 */ /* 0x000e620000000800 */
[----:B------:R-:W-:-:S04]  /*5210*/  R2UR UR7, R25 ;  /* 0x00000000190772ca */ /* 0x000fc800000e0000 */
[----:B------:R-:W-:Y:S01]  /*5220*/  @!P2 FMUL R109, R109, 0.5 ;  /* 0x3f0000006d6da820 */ /* 0x000fe20000400000 */
[----:B------:R-:W-:Y:S01]  /*5230*/  F2FP.BF16.F32.PACK_AB R24, R49, R46 ;  /* 0x0000002e3118723e */ /* 0x000fe200000010ff */
[----:B--2---:R-:W-:Y:S01]  /*5240*/  @!P4 FMUL R65, R65, R65 ;  /* 0x000000414141c220 */ /* 0x004fe20000400000 */
[----:B------:R-:W-:Y:S01]  /*5250*/  F2FP.BF16.F32.PACK_AB R25, R51, R48 ;  /* 0x000000303319723e */ /* 0x000fe200000010ff */
[----:B------:R-:W-:Y:S01]  /*5260*/  FADD R46, R43, R46 ;  /* 0x0000002e2b2e7221 */ /* 0x000fe20000000000 */
[----:B------:R-:W-:Y:S01]  /*5270*/  F2FP.BF16.F32.PACK_AB R26, R53, R50 ;  /* 0x00000032351a723e */ /* 0x000fe200000010ff */
[----:B------:R-:W2:Y:S01]  /*5280*/  MUFU.EX2 R67, R107 ;  /* 0x0000006b00437308 */ /* 0x000ea20000000800 */
[----:B------:R-:W-:Y:S01]  /*5290*/  F2FP.BF16.F32.PACK_AB R27, R55, R52 ;  /* 0x00000034371b723e */ /* 0x000fe200000010ff */
[----:B------:R-:W-:Y:S01]  /*52a0*/  FADD R49, R46, R49 ;  /* 0x000000312e317221 */ /* 0x000fe20000000000 */
[----:B------:R-:W-:Y:S02]  /*52b0*/  FSETP.GEU.AND P3, PT, R66, -126, PT ;  /* 0xc2fc00004200780b */ /* 0x000fe40003f6e000 */
[----:B------:R-:W-:Y:S01]  /*52c0*/  WARPGROUP.ARRIVE ;  /* 0x00000000000079c5 */ /* 0x000fe20000000000 */
[----:B------:R-:W-:Y:S01]  /*52d0*/  FSETP.GEU.AND P4, PT, R69, -126, PT ;  /* 0xc2fc00004500780b */ /* 0x000fe20003f8e000 */
[----:B------:R-:W-:Y:S01]  /*52e0*/  FADD R50, R49, R50 ;  /* 0x0000003231327221 */ /* 0x000fe20000000000 */
[----:B------:R3:W4:Y:S01]  /*52f0*/  MUFU.EX2 R64, R109 ;  /* 0x0000006d00407308 */ /* 0x0007220000000800 */
[----:B-1----:R-:W-:Y:S01]  /*5300*/  @!P5 FMUL R62, R62, R62 ;  /* 0x0000003e3e3ed220 */ /* 0x002fe20000400000 */
[----:B------:R-:W-:Y:S01]  /*5310*/  FSETP.GEU.AND P5, PT, R68, -126, PT ;  /* 0xc2fc00004400780b */ /* 0x000fe20003fae000 */
[----:B------:R-:W-:Y:S01]  /*5320*/  HGMMA.64x32x16.F32.BF16 R88, R24, gdesc[UR4].tnspB, R88, gsb0 ;  /* 0x4060000418587df0 */ /* 0x000fe20008001858 */
[----:B------:R-:W-:-:S04]  /*5330*/  FADD R53, R50, R53 ;  /* 0x0000003532357221 */ /* 0x000fc80000000000 */
[----:B------:R-:W-:Y:S01]  /*5340*/  @!P3 FMUL R66, R66, 0.5 ;  /* 0x3f0000004242b820 */ /* 0x000fe20000400000 */
[----:B--2---:R-:W-:Y:S01]  /*5350*/  @!P6 FMUL R67, R67, R67 ;  /* 0x000000434343e220 */ /* 0x004fe20000400000 */
[----:B------:R-:W-:Y:S01]  /*5360*/  FSETP.GEU.AND P6, PT, R71, -126, PT ;  /* 0xc2fc00004700780b */ /* 0x000fe20003fce000 */
[----:B------:R-:W-:Y:S01]  /*5370*/  @!P4 FMUL R69, R69, 0.5 ;  /* 0x3f0000004545c820 */ /* 0x000fe20000400000 */
[----:B---3--:R-:W-:Y:S02]  /*5380*/  MOV R109, 0x80000020 ;  /* 0x80000020006d7802 */ /* 0x008fe40000000f00 */
[----:B------:R-:W1:Y:S01]  /*5390*/  MUFU.EX2 R66, R66 ;  /* 0x0000004200427308 */ /* 0x000e620000000800 */
[----:B------:R-:W-:Y:S01]  /*53a0*/  @!P5 FMUL R68, R68, 0.5 ;  /* 0x3f0000004444d820 */ /* 0x000fe20000400000 */
[----:B----4-:R-:W-:Y:S01]  /*53b0*/  @!P2 FMUL R64, R64, R64 ;  /* 0x000000404040a220 */ /* 0x010fe20000400000 */
        /* <DEDUP_REMOVED lines=15> */
[----:B------:R-:W-:Y:S01]  /*54b0*/  VIADD R24, R108, 0x100 ;  /* 0x000001006c187836 */ /* 0x000fe20000000000 */
[----:B------:R-:W-:Y:S01]  /*54c0*/  MOV R25, 0x80000020 ;  /* 0x8000002000197802 */ /* 0x000fe20000000f00 */
[----:B-1----:R-:W-:Y:S01]  /*54d0*/  @!P6 FMUL R71, R71, R71 ;  /* 0x000000474747e220 */ /* 0x002fe20000400000 */
[----:B------:R-:W-:Y:S01]  /*54e0*/  F2FP.BF16.F32.PACK_AB R26, R61, R58 ;  /* 0x0000003a3d1a723e */ /* 0x000fe200000010ff */
[----:B------:R-:W-:Y:S01]  /*54f0*/  @!P4 FMUL R74, R74, 0.5 ;  /* 0x3f0000004a4ac820 */ /* 0x000fe20000400000 */
[----:B------:R-:W-:Y:S01]  /*5500*/  R2UR UR6, R24 ;  /* 0x00000000180672ca */ /* 0x000fe200000e0000 */
[----:B------:R1:W3:Y:S01]  /*5510*/  MUFU.EX2 R17, R73 ;  /* 0x0000004900117308 */ /* 0x0002e20000000800 */
[----:B------:R-:W-:Y:S01]  /*5520*/  R2UR UR7, R25 ;  /* 0x00000000190772ca */ /* 0x000fe200000e0000 */
[----:B--2---:R-:W-:Y:S01]  /*5530*/  @!P2 FMUL R70, R70, R70 ;  /* 0x000000464646a220 */ /* 0x004fe20000400000 */
[----:B------:R-:W-:Y:S01]  /*5540*/  F2FP.BF16.F32.PACK_AB R24, R57, R54 ;  /* 0x000000363918723e */ /* 0x000fe200000010ff */
[----:B------:R-:W-:Y:S01]  /*5550*/  @!P5 FMUL R75, R75, 0.5 ;  /* 0x3f0000004b4bd820 */ /* 0x000fe20000400000 */
[----:B------:R-:W-:Y:S01]  /*5560*/  F2FP.BF16.F32.PACK_AB R25, R59, R56 ;  /* 0x000000383b19723e */ /* 0x000fe200000010ff */
[----:B------:R-:W-:Y:S01]  /*5570*/  FADD R54, R53, R54 ;  /* 0x0000003635367221 */ /* 0x000fe20000000000 */
[----:B------:R-:W-:Y:S01]  /*5580*/  F2FP.BF16.F32.PACK_AB R27, R63, R60 ;  /* 0x0000003c3f1b723e */ /* 0x000fe200000010ff */
[----:B------:R-:W2:Y:S01]  /*5590*/  MUFU.EX2 R14, R74 ;  /* 0x0000004a000e7308 */ /* 0x000ea20000000800 */
[----:B-1----:R-:W-:Y:S01]  /*55a0*/  FADD R73, R30, R31 ;  /* 0x0000001f1e497221 */ /* 0x002fe20000000000 */
[----:B------:R-:W-:Y:S01]  /*55b0*/  FFMA R31, R77, UR15, -R19 ;  /* 0x0000000f4d1f7c23 */ /* 0x000fe20008000813 */
[----:B------:R-:W-:Y:S01]  /*55c0*/  WARPGROUP.ARRIVE ;  /* 0x00000000000079c5 */ /* 0x000fe20000000000 */
[----:B------:R-:W-:Y:S01]  /*55d0*/  FSETP.GEU.AND P6, PT, R22, -126, PT ;  /* 0xc2fc00001600780b */ /* 0x000fe20003fce000 */
[--C-:B------:R-:W-:Y:S01]  /*55e0*/  FFMA R30, R83, UR15, -R18.reuse ;  /* 0x0000000f531e7c23 */ /* 0x100fe20008000812 */
[----:B------:R-:W-:Y:S01]  /*55f0*/  FFMA R18, R87, UR15, -R18 ;  /* 0x0000000f57127c23 */ /* 0x000fe20008000812 */
[----:B------:R-:W-:Y:S01]  /*5600*/  FSETP.GEU.AND P2, PT, R31, -126, PT ;  /* 0xc2fc00001f00780b */ /* 0x000fe20003f4e000 */
[----:B------:R-:W1:Y:S01]  /*5610*/  MUFU.EX2 R23, R75 ;  /* 0x0000004b00177308 */ /* 0x000e620000000800 */
[----:B------:R-:W-:Y:S01]  /*5620*/  HGMMA.64x32x16.F32.BF16 R88, R24, gdesc[UR4].tnspB, R88, gsb0 ;  /* 0x4060000418587df0 */ /* 0x000fe20008001858 */
[----:B------:R-:W-:Y:S01]  /*5630*/  R2UR UR6, R20 ;  /* 0x00000000140672ca */ /* 0x000fe200000e0000 */
[----:B---3--:R-:W-:Y:S01]  /*5640*/  @!P3 FMUL R17, R17, R17 ;  /* 0x000000111111b220 */ /* 0x008fe20000400000 */
[----:B------:R-:W-:Y:S01]  /*5650*/  R2UR UR7, R21 ;  /* 0x00000000150772ca */ /* 0x000fe200000e0000 */
[----:B------:R-:W-:Y:S01]  /*5660*/  VIADD R20, R108, 0x180 ;  /* 0x000001806c147836 */ /* 0x000fe20000000000 */
[----:B------:R-:W-:Y:S01]  /*5670*/  FSETP.GEU.AND P3, PT, R78, -126, PT ;  /* 0xc2fc00004e00780b */ /* 0x000fe20003f6e000 */
[----:B------:R-:W-:Y:S01]  /*5680*/  FADD R32, R73, R32 ;  /* 0x0000002049207221 */ /* 0x000fe20000000000 */
[----:B------:R-:W-:Y:S01]  /*5690*/  MOV R21, 0x80000020 ;  /* 0x8000002000157802 */ /* 0x000fe20000000f00 */
[----:B--2---:R-:W-:Y:S01]  /*56a0*/  @!P4 FMUL R14, R14, R14 ;  /* 0x0000000e0e0ec220 */ /* 0x004fe20000400000 */
[----:B------:R-:W-:Y:S01]  /*56b0*/  @!P6 FMUL R22, R22, 0.5 ;  /* 0x3f0000001616e820 */ /* 0x000fe20000400000 */
[----:B------:R-:W-:Y:S01]  /*56c0*/  FSETP.GEU.AND P4, PT, R79, -126, PT ;  /* 0xc2fc00004f00780b */ /* 0x000fe20003f8e000 */
[----:B------:R-:W-:Y:S01]  /*56d0*/  @!P2 FMUL R31, R31, 0.5 ;  /* 0x3f0000001f1fa820 */ /* 0x000fe20000400000 */
[----:B------:R-:W-:Y:S01]  /*56e0*/  FADD R35, R32, R35 ;  /* 0x0000002320237221 */ /* 0x000fe20000000000 */
[----:B------:R-:W-:Y:S01]  /*56f0*/  IADD3 R108, R108, 0x1c0, RZ ;  /* 0x000001c06c6c7810 */ /* 0x000fe20007ffe0ff */
[----:B------:R-:W-:Y:S01]  /*5700*/  FADD R57, R54, R57 ;  /* 0x0000003936397221 */ /* 0x000fe20000000000 */
[----:B------:R-:W2:Y:S01]  /*5710*/  MUFU.EX2 R22, R22 ;  /* 0x0000001600167308 */ /* 0x000ea20000000800 */
[----:B-1----:R-:W-:Y:S01]  /*5720*/  @!P5 FMUL R23, R23, R23 ;  /* 0x000000171717d220 */ /* 0x002fe20000400000 */
[----:B------:R-:W-:Y:S01]  /*5730*/  FSETP.GEU.AND P5, PT, R80, -126, PT ;  /* 0xc2fc00005000780b */ /* 0x000fe20003fae000 */
[----:B------:R-:W-:Y:S01]  /*5740*/  @!P3 FMUL R78, R78, 0.5 ;  /* 0x3f0000004e4eb820 */ /* 0x000fe20000400000 */
[----:B------:R-:W-:Y:S01]  /*5750*/  FADD R36, R35, R36 ;  /* 0x0000002423247221 */ /* 0x000fe20000000000 */
[----:B------:R-:W-:-:S03]  /*5760*/  FADD R58, R57, R58 ;  /* 0x0000003a393a7221 */ /* 0x000fc60000000000 */
[----:B------:R-:W1:Y:S01]  /*5770*/  MUFU.EX2 R31, R31 ;  /* 0x0000001f001f7308 */ /* 0x000e620000000800 */
[----:B------:R-:W-:Y:S01]  /*5780*/  @!P4 FMUL R79, R79, 0.5 ;  /* 0x3f0000004f4fc820 */ /* 0x000fe20000400000 */
[----:B------:R-:W-:Y:S01]  /*5790*/  FADD R36, R36, R39 ;  /* 0x0000002724247221 */ /* 0x000fe20000000000 */
[----:B------:R-:W-:-:S03]  /*57a0*/  FADD R58, R58, R61 ;  /* 0x0000003d3a3a7221 */ /* 0x000fc60000000000 */
[----:B------:R-:W-:Y:S01]  /*57b0*/  FADD R45, R36, R45 ;  /* 0x0000002d242d7221 */ /* 0x000fe20000000000 */
[----:B------:R-:W-:Y:S01]  /*57c0*/  @!P5 FMUL R80, R80, 0.5 ;  /* 0x3f0000005050d820 */ /* 0x000fe20000400000 */
[----:B------:R-:W3:Y:S01]  /*57d0*/  MUFU.EX2 R28, R78 ;  /* 0x0000004e001c7308 */ /* 0x000ee20000000800 */
[----:B--2---:R-:W-:Y:S01]  /*57e0*/  @!P6 FMUL R22, R22, R22 ;  /* 0x000000161616e220 */ /* 0x004fe20000400000 */
[----:B------:R-:W-:Y:S01]  /*57f0*/  FSETP.GEU.AND P6, PT, R81, -126, PT ;  /* 0xc2fc00005100780b */ /* 0x000fe20003fce000 */
[----:B------:R-:W-:-:S04]  /*5800*/  FADD R45, R45, R42 ;  /* 0x0000002a2d2d7221 */ /* 0x000fc80000000000 */
[----:B------:R-:W-:Y:S01]  /*5810*/  FADD R44, R45, R44 ;  /* 0x0000002c2d2c7221 */ /* 0x000fe20000000000 */
[----:B------:R-:W2:Y:S01]  /*5820*/  MUFU.EX2 R19, R79 ;  /* 0x0000004f00137308 */ /* 0x000ea20000000800 */
[----:B-1----:R-:W-:Y:S01]  /*5830*/  @!P2 FMUL R31, R31, R31 ;  /* 0x0000001f1f1fa220 */ /* 0x002fe20000400000 */
[----:B------:R-:W-:Y:S01]  /*5840*/  FSETP.GEU.AND P2, PT, R82, -126, PT ;  /* 0xc2fc00005200780b */ /* 0x000fe20003f4e000 */
[----:B------:R-:W-:-:S04]  /*5850*/  FADD R47, R44, R47 ;  /* 0x0000002f2c2f7221 */ /* 0x000fc80000000000 */
[----:B------:R-:W-:Y:S01]  /*5860*/  @!P6 FMUL R81, R81, 0.5 ;  /* 0x3f0000005151e820 */ /* 0x000fe20000400000 */
[----:B------:R-:W1:Y:S01]  /*5870*/  MUFU.EX2 R29, R80 ;  /* 0x00000050001d7308 */ /* 0x000e620000000800 */
[----:B---3--:R-:W-:Y:S01]  /*5880*/  @!P3 FMUL R28, R28, R28 ;  /* 0x0000001c1c1cb220 */ /* 0x008fe20000400000 */
[----:B------:R-:W-:Y:S01]  /*5890*/  FSETP.GEU.AND P3, PT, R30, -126, PT ;  /* 0xc2fc00001e00780b */ /* 0x000fe20003f6e000 */
[----:B------:R-:W-:Y:S02]  /*58a0*/  WARPGROUP.DEPBAR.LE gsb0, 0x0 ;  /* 0x00008000000079c5 */ /* 0x000fe40000010000 */
[----:B------:R-:W-:Y:S01]  /*58b0*/  F2FP.BF16.F32.PACK_AB R24, R62, R65 ;  /* 0x000000413e18723e */ /* 0x000fe200000010ff */
[----:B------:R-:W-:Y:S01]  /*58c0*/  FADD R48, R47, R48 ;  /* 0x000000302f307221 */ /* 0x000fe20000000000 */
[----:B------:R-:W-:Y:S01]  /*58d0*/  F2FP.BF16.F32.PACK_AB R25, R64, R67 ;  /* 0x000000434019723e */ /* 0x000fe200000010ff */
[----:B------:R-:W-:Y:S01]  /*58e0*/  @!P2 FMUL R82, R82, 0.5 ;  /* 0x3f0000005252a820 */ /* 0x000fe20000400000 */
[----:B------:R-:W-:Y:S01]  /*58f0*/  F2FP.BF16.F32.PACK_AB R26, R69, R66 ;  /* 0x00000042451a723e */ /* 0x000fe200000010ff */
[----:B--2---:R-:W-:Y:S01]  /*5900*/  @!P4 FMUL R19, R19, R19 ;  /* 0x000000131313c220 */ /* 0x004fe20000400000 */
[----:B------:R-:W-:Y:S01]  /*5910*/  F2FP.BF16.F32.PACK_AB R27, R71, R68 ;  /* 0x00000044471b723e */ /* 0x000fe200000010ff */
[----:B------:R-:W-:Y:S01]  /*5920*/  FADD R51, R48, R51 ;  /* 0x0000003330337221 */ /* 0x000fe20000000000 */
[----:B------:R-:W-:Y:S01]  /*5930*/  FSETP.GEU.AND P4, PT, R84, -126, PT ;  /* 0xc2fc00005400780b */ /* 0x000fe20003f8e000 */
[----:B------:R-:W-:Y:S01]  /*5940*/  FADD R65, R58, R65 ;  /* 0x000000413a417221 */ /* 0x000fe20000000000 */
[----:B------:R-:W-:Y:S01]  /*5950*/  WARPGROUP.ARRIVE ;  /* 0x00000000000079c5 */ /* 0x000fe20000000000 */
[----:B------:R-:W-:Y:S01]  /*5960*/  @!P3 FMUL R30, R30, 0.5 ;  /* 0x3f0000001e1eb820 */ /* 0x000fe20000400000 */
[----:B-1----:R-:W-:Y:S01]  /*5970*/  @!P5 FMUL R29, R29, R29 ;  /* 0x0000001d1d1dd220 */ /* 0x002fe20000400000 */
[----:B------:R-:W-:Y:S01]  /*5980*/  FSETP.GEU.AND P5, PT, R85, -126, PT ;  /* 0xc2fc00005500780b */ /* 0x000fe20003fae000 */
[----:B------:R-:W-:Y:S01]  /*5990*/  FADD R52, R51, R52 ;  /* 0x0000003433347221 */ /* 0x000fe20000000000 */
[----:B------:R-:W-:Y:S01]  /*59a0*/  FADD R65, R65, R62 ;  /* 0x0000003e41417221 */ /* 0x000fe20000000000 */
[----:B------:R-:W-:Y:S01]  /*59b0*/  HGMMA.64x32x16.F32.BF16 R88, R24, gdesc[UR4].tnspB, R88, gsb0 ;  /* 0x4060000418587df0 */ /* 0x000fe20008001858 */
[----:B------:R-:W-:Y:S01]  /*59c0*/  R2UR UR6, R20 ;  /* 0x00000000140672ca */ /* 0x000fe200000e0000 */
[----:B------:R-:W1:Y:S01]  /*59d0*/  MUFU.EX2 R30, R30 ;  /* 0x0000001e001e7308 */ /* 0x000e620000000800 */
[----:B------:R-:W-:Y:S01]  /*59e0*/  R2UR UR7, R21 ;  /* 0x00000000150772ca */ /* 0x000fe200000e0000 */
[----:B------:R-:W-:Y:S01]  /*59f0*/  FADD R55, R52, R55 ;  /* 0x0000003734377221 */ /* 0x000fe20000000000 */
[----:B------:R-:W-:Y:S01]  /*5a00*/  @!P4 FMUL R84, R84, 0.5 ;  /* 0x3f0000005454c820 */ /* 0x000fe20000400000 */
[----:B------:R-:W-:-:S02]  /*5a10*/  FADD R66, R65, R66 ;  /* 0x0000004241427221 */ /* 0x000fc40000000000 */
[----:B------:R-:W-:Y:S02]  /*5a20*/  FADD R56, R55, R56 ;  /* 0x0000003837387221 */ /* 0x000fe40000000000 */
[----:B------:R-:W2:Y:S01]  /*5a30*/  MUFU.EX2 R20, R81 ;  /* 0x0000005100147308 */ /* 0x000ea20000000800 */
[----:B------:R-:W-:Y:S01]  /*5a40*/  @!P5 FMUL R85, R85, 0.5 ;  /* 0x3f0000005555d820 */ /* 0x000fe20000400000 */
[----:B------:R-:W-:Y:S01]  /*5a50*/  FADD R59, R56, R59 ;  /* 0x0000003b383b7221 */ /* 0x000fe20000000000 */
[----:B------:R-:W-:-:S03]  /*5a60*/  FADD R69, R66, R69 ;  /* 0x0000004542457221 */ /* 0x000fc60000000000 */
[----:B------:R-:W-:Y:S02]  /*5a70*/  FADD R60, R59, R60 ;  /* 0x0000003c3b3c7221 */ /* 0x000fe40000000000 */
[----:B------:R-:W3:Y:S01]  /*5a80*/  MUFU.EX2 R21, R82 ;  /* 0x0000005200157308 */ /* 0x000ee20000000800 */
[----:B-1----:R-:W-:Y:S01]  /*5a90*/  @!P3 FMUL R30, R30, R30 ;  /* 0x0000001e1e1eb220 */ /* 0x002fe20000400000 */
[----:B------:R-:W-:-:S04]  /*5aa0*/  FADD R60, R60, R63 ;  /* 0x0000003f3c3c7221 */ /* 0x000fc80000000000 */
[----:B------:R-:W-:Y:S02]  /*5ab0*/  FADD R67, R60, R67 ;  /* 0x000000433c437221 */ /* 0x000fe40000000000 */
[----:B------:R-:W1:Y:S01]  /*5ac0*/  MUFU.EX2 R84, R84 ;  /* 0x0000005400547308 */ /* 0x000e620000000800 */
[----:B--2---:R-:W-:Y:S01]  /*5ad0*/  @!P6 FMUL R20, R20, R20 ;  /* 0x000000141414e220 */ /* 0x004fe20000400000 */
[----:B------:R-:W-:Y:S01]  /*5ae0*/  FSETP.GEU.AND P6, PT, R86, -126, PT ;  /* 0xc2fc00005600780b */ /* 0x000fe20003fce000 */
[----:B------:R-:W-:-:S04]  /*5af0*/  FADD R67, R67, R64 ;  /* 0x0000004043437221 */ /* 0x000fc80000000000 */
[----:B------:R-:W-:Y:S01]  /*5b00*/  FADD R68, R67, R68 ;  /* 0x0000004443447221 */ /* 0x000fe20000000000 */
[----:B------:R-:W2:Y:S01]  /*5b10*/  MUFU.EX2 R85, R85 ;  /* 0x0000005500557308 */ /* 0x000ea20000000800 */
[----:B---3--:R-:W-:Y:S01]  /*5b20*/  @!P2 FMUL R21, R21, R21 ;  /* 0x000000151515a220 */ /* 0x008fe20000400000 */
[----:B------:R-:W-:Y:S01]  /*5b30*/  FSETP.GEU.AND P2, PT, R18, -126, PT ;  /* 0xc2fc00001200780b */ /* 0x000fe20003f4e000 */
[----:B------:R-:W-:-:S04]  /*5b40*/  FADD R71, R68, R71 ;  /* 0x0000004744477221 */ /* 0x000fc80000000000 */
[----:B------:R-:W-:Y:S01]  /*5b50*/  @!P6 FMUL R86, R86, 0.5 ;  /* 0x3f0000005656e820 */ /* 0x000fe20000400000 */
[----:B-1----:R-:W-:-:S05]  /*5b60*/  @!P4 FMUL R84, R84, R84 ;  /* 0x000000545454c220 */ /* 0x002fca0000400000 */
[----:B------:R-:W1:Y:S02]  /*5b70*/  MUFU.EX2 R86, R86 ;  /* 0x0000005600567308 */ /* 0x000e640000000800 */
[----:B------:R-:W-:Y:S01]  /*5b80*/  @!P2 FMUL R18, R18, 0.5 ;  /* 0x3f0000001212a820 */ /* 0x000fe20000400000 */
[----:B------:R-:W-:Y:S02]  /*5b90*/  WARPGROUP.DEPBAR.LE gsb0, 0x0 ;  /* 0x00008000000079c5 */ /* 0x000fe40000010000 */
[----:B------:R-:W-:Y:S01]  /*5ba0*/  F2FP.BF16.F32.PACK_AB R24, R17, R70 ;  /* 0x000000461118723e */ /* 0x000fe200000010ff */
[----:B--2---:R-:W-:Y:S01]  /*5bb0*/  @!P5 FMUL R85, R85, R85 ;  /* 0x000000555555d220 */ /* 0x004fe20000400000 */
[----:B------:R-:W-:Y:S01]  /*5bc0*/  F2FP.BF16.F32.PACK_AB R25, R23, R14 ;  /* 0x0000000e1719723e */ /* 0x000fe200000010ff */
[----:B------:R-:W2:Y:S01]  /*5bd0*/  MUFU.EX2 R18, R18 ;  /* 0x0000001200127308 */ /* 0x000ea20000000800 */
[----:B------:R-:W-:Y:S01]  /*5be0*/  F2FP.BF16.F32.PACK_AB R26, R31, R22 ;  /* 0x000000161f1a723e */ /* 0x000fe200000010ff */
[----:B------:R-:W-:Y:S01]  /*5bf0*/  FADD R70, R69, R70 ;  /* 0x0000004645467221 */ /* 0x000fe20000000000 */
[----:B------:R-:W-:Y:S01]  /*5c00*/  F2FP.BF16.F32.PACK_AB R27, R19, R28 ;  /* 0x0000001c131b723e */ /* 0x000fe200000010ff */
[----:B------:R-:W-:-:S02]  /*5c10*/  FADD R14, R71, R14 ;  /* 0x0000000e470e7221 */ /* 0x000fc40000000000 */
[----:B------:R-:W-:Y:S01]  /*5c20*/  FADD R17, R70, R17 ;  /* 0x0000001146117221 */ /* 0x000fe20000000000 */
[----:B------:R-:W-:Y:S01]  /*5c30*/  WARPGROUP.ARRIVE ;  /* 0x00000000000079c5 */ /* 0x000fe20000000000 */
[----:B------:R-:W-:Y:S01]  /*5c40*/  FADD R23, R14, R23 ;  /* 0x000000170e177221 */ /* 0x000fe20000000000 */
[----:B-1----:R-:W-:Y:S01]  /*5c50*/  @!P6 FMUL R86, R86, R86 ;  /* 0x000000565656e220 */ /* 0x002fe20000400000 */
[----:B------:R-:W-:Y:S02]  /*5c60*/  FADD R22, R17, R22 ;  /* 0x0000001611167221 */ /* 0x000fe40000000000 */
[----:B------:R-:W-:Y:S01]  /*5c70*/  FADD R28, R23, R28 ;  /* 0x0000001c171c7221 */ /* 0x000fe20000000000 */
[----:B------:R-:W-:Y:S01]  /*5c80*/  HGMMA.64x32x16.F32.BF16 R88, R24, gdesc[UR4].tnspB, R88, gsb0 ;  /* 0x4060000418587df0 */ /* 0x000fe20008001858 */
[----:B------:R-:W-:Y:S01]  /*5c90*/  R2UR UR6, R108 ;  /* 0x000000006c0672ca */ /* 0x000fe200000e0000 */
[----:B------:R-:W-:Y:S01]  /*5ca0*/  FADD R22, R22, R31 ;  /* 0x0000001f16167221 */ /* 0x000fe20000000000 */
[----:B------:R-:W-:Y:S01]  /*5cb0*/  R2UR UR7, R109 ;  /* 0x000000006d0772ca */ /* 0x000fe200000e0000 */
[----:B--2---:R-:W-:Y:S01]  /*5cc0*/  @!P2 FMUL R18, R18, R18 ;  /* 0x000000121212a220 */ /* 0x004fe20000400000 */
[----:B------:R-:W-:Y:S01]  /*5cd0*/  ISETP.NE.AND P2, PT, R10, 0x4, PT ;  /* 0x000000040a00780c */ /* 0x000fe20003f45270 */
[----:B------:R-:W-:Y:S01]  /*5ce0*/  FADD R28, R28, R19 ;  /* 0x000000131c1c7221 */ /* 0x000fe20000000000 */
[----:B------:R-:W-:-:S02]  /*5cf0*/  WARPGROUP.DEPBAR.LE gsb0, 0x0 ;  /* 0x00008000000079c5 */ /* 0x000fc40000010000 */
[----:B------:R-:W-:Y:S01]  /*5d00*/  F2FP.BF16.F32.PACK_AB R24, R20, R29 ;  /* 0x0000001d1418723e */ /* 0x000fe200000010ff */
[----:B------:R-:W-:Y:S01]  /*5d10*/  FADD R29, R22, R29 ;  /* 0x0000001d161d7221 */ /* 0x000fe20000000000 */
[----:B------:R-:W-:Y:S01]  /*5d20*/  F2FP.BF16.F32.PACK_AB R25, R30, R21 ;  /* 0x000000151e19723e */ /* 0x000fe200000010ff */
[----:B------:R-:W-:Y:S01]  /*5d30*/  FADD R21, R28, R21 ;  /* 0x000000151c157221 */ /* 0x000fe20000000000 */
[----:B------:R-:W-:Y:S01]  /*5d40*/  F2FP.BF16.F32.PACK_AB R26, R85, R84 ;  /* 0x00000054551a723e */ /* 0x000fe200000010ff */
[----:B------:R-:W-:Y:S01]  /*5d50*/  FADD R29, R29, R20 ;  /* 0x000000141d1d7221 */ /* 0x000fe20000000000 */
[----:B------:R-:W-:Y:S01]  /*5d60*/  F2FP.BF16.F32.PACK_AB R27, R18, R86 ;  /* 0x00000056121b723e */ /* 0x000fe200000010ff */
[----:B------:R-:W-:Y:S02]  /*5d70*/  FADD R21, R21, R30 ;  /* 0x0000001e15157221 */ /* 0x000fe40000000000 */
[----:B------:R-:W-:Y:S01]  /*5d80*/  FADD R29, R29, R84 ;  /* 0x000000541d1d7221 */ /* 0x000fe20000000000 */
[----:B------:R-:W-:Y:S01]  /*5d90*/  WARPGROUP.ARRIVE ;  /* 0x00000000000079c5 */ /* 0x000fe20000000000 */
[----:B------:R-:W-:-:S02]  /*5da0*/  FADD R21, R21, R86 ;  /* 0x0000005615157221 */ /* 0x000fc40000000000 */
[----:B------:R-:W-:Y:S02]  /*5db0*/  FADD R17, R29, R85 ;  /* 0x000000551d117221 */ /* 0x000fe40000000000 */
[----:B------:R-:W-:Y:S01]  /*5dc0*/  FADD R14, R21, R18 ;  /* 0x00000012150e7221 */ /* 0x000fe20000000000 */
[----:B------:R-:W-:Y:S03]  /*5dd0*/  HGMMA.64x32x16.F32.BF16 R88, R24, gdesc[UR4].tnspB, R88, gsb0 ;  /* 0x4060000418587df0 */ /* 0x000fe60008001858 */
[----:B------:R-:W-:Y:S02]  /*5de0*/  WARPGROUP.DEPBAR.LE gsb0, 0x0 ;  /* 0x00008000000079c5 */ /* 0x000fe40000010000 */
[----:B------:R-:W-:-:S04]  /*5df0*/  SEL R24, R10, RZ, P2 ;  /* 0x000000ff0a187207 */ /* 0x000fc80001000000 */
[----:B------:R-:W-:-:S04]  /*5e00*/  LEA R10, R24, R15, 0x3 ;  /* 0x0000000f180a7211 */ /* 0x000fc800078e18ff */
[----:B------:R-:W-:-:S04]  /*5e10*/  PRMT R10, RZ, 0x654, R10 ;  /* 0x00000654ff0a7816 */ /* 0x000fc8000000000a */
[----:B------:R1:W-:Y:S01]  /*5e20*/  SYNCS.ARRIVE.TRANS64.RED.A1T0 RZ, [R10+URZ], RZ ;  /* 0x000000ff0aff79a7 */ /* 0x0003e2000810043f */
[----:B------:R-:W-:Y:S05]  /*5e30*/  @P1 BRA `(.L_x_32) ;  /* 0x0000000000981947 */ /* 0x000fea0003800000 */
[----:B------:R-:W-:Y:S01]  /*5e40*/  ISETP.LT.OR P1, PT, R6, 0x1, !P0 ;  /* 0x000000010600780c */ /* 0x000fe20004721670 */
[----:B------:R-:W-:-:S12]  /*5e50*/  BSSY B0, `(.L_x_33) ;  /* 0x0000023000007945 */ /* 0x000fd80003800000 */
[----:B------:R-:W-:Y:S05]  /*5e60*/  @P1 BRA `(.L_x_34) ;  /* 0x0000000000841947 */ /* 0x000fea0003800000 */
[----:B-1----:R-:W-:Y:S02]  /*5e70*/  LEA R10, R5, R2, 0x3 ;  /* 0x00000002050a7211 */ /* 0x002fe400078e18ff */
[----:B------:R-:W-:Y:S02]  /*5e80*/  SHF.L.U32 R19, R4, 0x1f, RZ ;  /* 0x0000001f04137819 */ /* 0x000fe400000006ff */
[----:B------:R-:W-:Y:S02]  /*5e90*/  ISETP.NE.AND P2, PT, R16, RZ, PT ;  /* 0x000000ff1000720c */ /* 0x000fe40003f45270 */
[----:B------:R-:W1:Y:S02]  /*5ea0*/  SYNCS.PHASECHK.TRANS64.TRYWAIT P1, [R10+URZ+0x9020], R19 ;  /* 0x009020130a0075a7 */ /* 0x000e64000802017f */
[----:B-1----:R-:W-:Y:S09]  /*5eb0*/  @!P1 BRA `(.L_x_35) ;  /* 0x0000001400389947 */ /* 0x002ff20003800000 */
.L_x_68:
[----:B------:R-:W-:Y:S05]  /*5ec0*/  @P2 BRA `(.L_x_36) ;  /* 0x0000000000142947 */ /* 0x000fea0003800000 */
[----:B------:R-:W-:Y:S02]  /*5ed0*/  ISETP.NE.AND P1, PT, R13, RZ, PT ;  /* 0x000000ff0d00720c */ /* 0x000fe40003f25270 */
[----:B-1----:R-:W-:-:S04]  /*5ee0*/  MOV R19, 0x2000 ;  /* 0x0000200000137802 */ /* 0x002fc80000000f00 */
[----:B------:R2:W-:Y:S07]  /*5ef0*/  SYNCS.ARRIVE.TRANS64 RZ, [R10+URZ+0x9000], R19 ;  /* 0x009000130aff79a7 */ /* 0x0005ee000800003f */
[----:B------:R-:W-:Y:S05]  /*5f00*/  @!P1 BRA `(.L_x_36) ;  /* 0x0000000000049947 */ /* 0x000fea0003800000 */
[----:B------:R-:W-:Y:S01]  /*5f10*/  BPT.TRAP 0x1 ;  /* 0x000000040000795c */ /* 0x000fe20000300000 */
.L_x_36:
[----:B------:R-:W-:Y:S01]  /*5f20*/  IMAD R18, R5, 0x2000, R2 ;  /* 0x0000200005127824 */ /* 0x000fe200078e0202 */
        /* <DEDUP_REMOVED lines=9> */
[----:B------:R-:W-:Y:S01]  /*5fc0*/  UMOV UR12, UR36 ;  /* 0x00000024000c7c82 */ /* 0x000fe20008000000 */
[----:B------:R-:W-:Y:S01]  /*5fd0*/  UMOV UR13, UR37 ;  /* 0x00000025000d7c82 */ /* 0x000fe20008000000 */
[----:B------:R-:W-:-:S02]  /*5fe0*/  ISETP.NE.AND P1, PT, R5, 0x4, PT ;  /* 0x000000040500780c */ /* 0x000fc40003f25270 */
[----:B------:R-:W-:Y:S01]  /*5ff0*/  USHF.L.U32 UR11, UR11, 0x7, URZ ;  /* 0x000000070b0b7899 */ /* 0x000fe2000800063f */
[----:B------:R-:W-:Y:S01]  /*6000*/  IADD3 R7, R7, 0x1, RZ ;  /* 0x0000000107077810 */ /* 0x000fe20007ffe0ff */
[----:B------:R-:W-:Y:S01]  /*6010*/  UIADD3 UR9, UR9, 0x9000, URZ ;  /* 0x0000900009097890 */ /* 0x000fe2000fffe03f */
[----:B-12---:R-:W-:Y:S01]  /*6020*/  SEL R19, RZ, 0x1, P1 ;  /* 0x00000001ff137807 */ /* 0x006fe20000800000 */
[----:B------:R-:W-:Y:S01]  /*6030*/  UIADD3 UR8, UR8, 0x1000, URZ ;  /* 0x0000100008087890 */ /* 0x000fe2000fffe03f */
[----:B------:R-:W-:Y:S02]  /*6040*/  SEL R5, R5, RZ, P1 ;  /* 0x000000ff05057207 */ /* 0x000fe40000800000 */
[----:B------:R-:W-:-:S06]  /*6050*/  LOP3.LUT R4, R4, R19, RZ, 0x3c, !PT ;  /* 0x0000001304047212 */ /* 0x000fcc00078e3cff */
[----:B------:R2:W-:Y:S02]  /*6060*/  UTMALDG.4D [UR8], [UR6], desc[UR18] ;  /* 0x00001208060075b4 */ /* 0x0005e40008019000 */
[----:B--2---:R-:W-:Y:S01]  /*6070*/  NOP ;  /* 0x0000000000007918 */ /* 0x004fe20000000000 */
.L_x_34:
[----:B------:R-:W-:Y:S05]  /*6080*/  BSYNC B0 ;  /* 0x0000000000007941 */ /* 0x000fea0003800000 */
.L_x_33:
[----:B------:R-:W-:-:S07]  /*6090*/  IADD3 R6, R6, -0x1, RZ ;  /* 0xffffffff06067810 */ /* 0x000fce0007ffe0ff */
.L_x_32:
[----:B------:R-:W-:Y:S01]  /*60a0*/  ISETP.GT.AND P3, PT, R12, 0x2, PT ;  /* 0x000000020c00780c */ /* 0x000fe20003f64270 */
[----:B------:R-:W-:Y:S01]  /*60b0*/  VIADD R11, R11, 0x1 ;  /* 0x000000010b0b7836 */ /* 0x000fe20000000000 */
[----:B-1----:R-:W-:Y:S01]  /*60c0*/  IADD3 R10, R24, 0x1, RZ ;  /* 0x00000001180a7810 */ /* 0x002fe20007ffe0ff */
[----:B------:R-:W-:Y:S01]  /*60d0*/  IMAD.MOV.U32 R19, RZ, RZ, R9 ;  /* 0x000000ffff137224 */ /* 0x000fe200078e0009 */
[----:B------:R-:W-:Y:S02]  /*60e0*/  IADD3 R12, R12, -0x1, RZ ;  /* 0xffffffff0c0c7810 */ /* 0x000fe40007ffe0ff */
[----:B------:R-:W-:Y:S02]  /*60f0*/  ISETP.NE.AND P1, PT, R11, 0x4, PT ;  /* 0x000000040b00780c */ /* 0x000fe40003f25270 */
[----:B------:R-:W-:Y:S02]  /*6100*/  ISETP.NE.AND P2, PT, R10, 0x4, PT ;  /* 0x000000040a00780c */ /* 0x000fe40003f45270 */
[----:B------:R-:W-:-:S02]  /*6110*/  SEL R18, RZ, 0x1, P1 ;  /* 0x00000001ff127807 */ /* 0x000fc40000800000 */
[----:B------:R-:W-:Y:S02]  /*6120*/  MOV R21, R0 ;  /* 0x0000000000157202 */ /* 0x000fe40000000f00 */
[----:B------:R-:W-:Y:S02]  /*6130*/  LOP3.LUT R3, R3, R18, RZ, 0x3c, !PT ;  /* 0x0000001203037212 */ /* 0x000fe400078e3cff */
[----:B------:R-:W-:Y:S02]  /*6140*/  SEL R11, R11, RZ, P1 ;  /* 0x000000ff0b0b7207 */ /* 0x000fe40000800000 */
[----:B------:R-:W-:Y:S01]  /*6150*/  SEL R10, R10, RZ, P2 ;  /* 0x000000ff0a0a7207 */ /* 0x000fe20001000000 */
[----:B------:R-:W-:Y:S06]  /*6160*/  @P3 BRA `(.L_x_37) ;  /* 0xffffffd000f43947 */ /* 0x000fec000383ffff */
.L_x_24:
[----:B------:R-:W-:Y:S05]  /*6170*/  WARPSYNC.ALL ;  /* 0x0000000000007948 */ /* 0x000fea0003800000 */
[----:B------:R-:W2:Y:S01]  /*6180*/  SHFL.BFLY PT, R4, R17, 0x1, 0x1f ;  /* 0x0c201f0011047f89 */ /* 0x000ea200000e0000 */
[----:B------:R-:W-:Y:S01]  /*6190*/  BSSY B0, `(.L_x_38) ;  /* 0x0000023000007945 */ /* 0x000fe20003800000 */
[----:B-1----:R-:W-:Y:S01]  /*61a0*/  MOV R11, 0x7f800000 ;  /* 0x7f800000000b7802 */ /* 0x002fe20000000f00 */
[----:B------:R-:W-:Y:S01]  /*61b0*/  IMAD.MOV.U32 R13, RZ, RZ, 0x7f800000 ;  /* 0x7f800000ff0d7424 */ /* 0x000fe200078e00ff */
[----:B------:R-:W1:Y:S01]  /*61c0*/  SHFL.BFLY PT, R3, R14, 0x1, 0x1f ;  /* 0x0c201f000e037f89 */ /* 0x000e6200000e0000 */
[----:B------:R-:W-:Y:S01]  /*61d0*/  MOV R8, 0x3f800000 ;  /* 0x3f80000000087802 */ /* 0x000fe20000000f00 */
[----:B--2---:R-:W-:Y:S01]  /*61e0*/  FADD R4, R4, R17 ;  /* 0x0000001104047221 */ /* 0x004fe20000000000 */
[----:B-1----:R-:W-:-:S04]  /*61f0*/  FADD R18, R3, R14 ;  /* 0x0000000e03127221 */ /* 0x002fc80000000000 */
[----:B------:R-:W1:Y:S01]  /*6200*/  SHFL.BFLY PT, R5, R4, 0x2, 0x1f ;  /* 0x0c401f0004057f89 */ /* 0x000e6200000e0000 */
[----:B------:R-:W-:-:S03]  /*6210*/  MOV R3, 0x3f800000 ;  /* 0x3f80000000037802 */ /* 0x000fc60000000f00 */
[----:B------:R-:W2:Y:S01]  /*6220*/  SHFL.BFLY PT, R19, R18, 0x2, 0x1f ;  /* 0x0c401f0012137f89 */ /* 0x000ea200000e0000 */
[C---:B-1----:R-:W-:Y:S01]  /*6230*/  FSETP.NE.AND P0, PT, R4.reuse, -R5, PT ;  /* 0x800000050400720b */ /* 0x042fe20003f05000 */
[----:B------:R-:W-:Y:S01]  /*6240*/  FADD R6, R4, R5 ;  /* 0x0000000504067221 */ /* 0x000fe20000000000 */
[----:B--2---:R-:W-:-:S11]  /*6250*/  FADD R7, R18, R19 ;  /* 0x0000001312077221 */ /* 0x004fd60000000000 */
[----:B------:R-:W-:Y:S05]  /*6260*/  @!P0 BRA `(.L_x_39) ;  /* 0x0000000000548947 */ /* 0x000fea0003800000 */
[----:B------:R-:W-:Y:S01]  /*6270*/  IADD3 R3, R6, 0x1800000, RZ ;  /* 0x0180000006037810 */ /* 0x000fe20007ffe0ff */
[----:B------:R-:W-:Y:S03]  /*6280*/  BSSY B1, `(.L_x_40) ;  /* 0x000000c000017945 */ /* 0x000fe60003800000 */
[----:B------:R-:W-:-:S04]  /*6290*/  LOP3.LUT R3, R3, 0x7f800000, RZ, 0xc0, !PT ;  /* 0x7f80000003037812 */ /* 0x000fc800078ec0ff */
[----:B------:R-:W-:-:S13]  /*62a0*/  ISETP.GT.U32.AND P0, PT, R3, 0x1ffffff, PT ;  /* 0x01ffffff0300780c */ /* 0x000fda0003f04070 */
[----:B------:R-:W-:Y:S05]  /*62b0*/  @P0 BRA `(.L_x_41) ;  /* 0x0000000000100947 */ /* 0x000fea0003800000 */
[----:B------:R-:W-:Y:S02]  /*62c0*/  MOV R4, R6 ;  /* 0x0000000600047202 */ /* 0x000fe40000000f00 */
[----:B------:R-:W-:-:S07]  /*62d0*/  MOV R17, 0x62f0 ;  /* 0x000062f000117802 */ /* 0x000fce0000000f00 */
[----:B------:R-:W-:Y:S05]  /*62e0*/  CALL.REL.NOINC `($__internal_0_$__cuda_sm20_rcp_rn_f32_slowpath) ;  /* 0x0000001000407944 */ /* 0x000fea0003c00000 */
[----:B------:R-:W-:Y:S05]  /*62f0*/  BRA `(.L_x_42) ;  /* 0x0000000000107947 */ /* 0x000fea0003800000 */
.L_x_41:
[----:B------:R-:W1:Y:S02]  /*6300*/  MUFU.RCP R3, R6 ;  /* 0x0000000600037308 */ /* 0x000e640000001000 */
[----:B-1----:R-:W-:-:S04]  /*6310*/  FFMA R4, R6, R3, -1 ;  /* 0xbf80000006047423 */ /* 0x002fc80000000003 */
[----:B------:R-:W-:-:S04]  /*6320*/  FADD.FTZ R4, -R4, -RZ ;  /* 0x800000ff04047221 */ /* 0x000fc80000010100 */
[----:B------:R-:W-:-:S07]  /*6330*/  FFMA R3, R3, R4, R3 ;  /* 0x0000000403037223 */ /* 0x000fce0000000003 */
.L_x_42:
[----:B------:R-:W-:Y:S05]  /*6340*/  BSYNC B1 ;  /* 0x0000000000017941 */ /* 0x000fea0003800000 */
.L_x_40:
[----:B------:R-:W-:Y:S01]  /*6350*/  FSETP.GEU.AND P0, PT, |R6|, 1.175494350822287508e-38, PT ;  /* 0x008000000600780b */ /* 0x000fe20003f0e200 */
[----:B------:R-:W-:-:S12]  /*6360*/  ULDC UR6, c[0x0][0x600] ;  /* 0x0001800000067ab9 */ /* 0x000fd80000000800 */
[----:B------:R-:W-:-:S04]  /*6370*/  @!P0 FMUL R6, R6, 16777216 ;  /* 0x4b80000006068820 */ /* 0x000fc80000400000 */
[----:B------:R-:W1:Y:S02]  /*6380*/  MUFU.LG2 R4, R6 ;  /* 0x0000000600047308 */ /* 0x000e640000000c00 */
[----:B-1----:R-:W-:-:S04]  /*6390*/  @!P0 FADD R4, R4, -24 ;  /* 0xc1c0000004048421 */ /* 0x002fc80000000000 */
[----:B------:R-:W-:-:S04]  /*63a0*/  FMUL R13, R4, 0.69314718246459960938 ;  /* 0x3f317218040d7820 */ /* 0x000fc80000400000 */
[----:B------:R-:W-:-:S07]  /*63b0*/  FFMA R13, R0, UR6, R13 ;  /* 0x00000006000d7c23 */ /* 0x000fce000800000d */
.L_x_39:
[----:B------:R-:W-:Y:S05]  /*63c0*/  BSYNC B0 ;  /* 0x0000000000007941 */ /* 0x000fea0003800000 */
.L_x_38:
[----:B------:R-:W-:Y:S01]  /*63d0*/  FSETP.NE.AND P0, PT, R18, -R19, PT ;  /* 0x800000131200720b */ /* 0x000fe20003f05000 */
[----:B------:R-:W-:Y:S01]  /*63e0*/  ULDC UR4, c[0x0][0x608] ;  /* 0x0001820000047ab9 */ /* 0x000fe20000000800 */
[----:B------:R-:W-:Y:S01]  /*63f0*/  BSSY B0, `(.L_x_43) ;  /* 0x0000021000007945 */ /* 0x000fe20003800000 */
[----:B------:R-:W-:-:S04]  /*6400*/  FMUL R3, R3, UR4 ;  /* 0x0000000403037c20 */ /* 0x000fc80008400000 */
[-C--:B------:R-:W-:Y:S01]  /*6410*/  FMUL R88, R88, R3.reuse ;  /* 0x0000000358587220 */ /* 0x080fe20000400000 */
[-C--:B------:R-:W-:Y:S01]  /*6420*/  FMUL R89, R89, R3.reuse ;  /* 0x0000000359597220 */ /* 0x080fe20000400000 */
[-C--:B------:R-:W-:Y:S01]  /*6430*/  FMUL R92, R92, R3.reuse ;  /* 0x000000035c5c7220 */ /* 0x080fe20000400000 */
[-C--:B------:R-:W-:Y:S01]  /*6440*/  FMUL R93, R93, R3.reuse ;  /* 0x000000035d5d7220 */ /* 0x080fe20000400000 */
[-C--:B------:R-:W-:Y:S01]  /*6450*/  FMUL R96, R96, R3.reuse ;  /* 0x0000000360607220 */ /* 0x080fe20000400000 */
[-C--:B------:R-:W-:Y:S01]  /*6460*/  FMUL R97, R97, R3.reuse ;  /* 0x0000000361617220 */ /* 0x080fe20000400000 */
[-C--:B------:R-:W-:Y:S01]  /*6470*/  FMUL R100, R100, R3.reuse ;  /* 0x0000000364647220 */ /* 0x080fe20000400000 */
[----:B------:R-:W-:Y:S01]  /*6480*/  FMUL R101, R101, R3 ;  /* 0x0000000365657220 */ /* 0x000fe20000400000 */
[----:B------:R-:W-:Y:S06]  /*6490*/  @!P0 BRA `(.L_x_44) ;  /* 0x0000000000588947 */ /* 0x000fec0003800000 */
[----:B------:R-:W-:Y:S01]  /*64a0*/  IADD3 R0, R7, 0x1800000, RZ ;  /* 0x0180000007007810 */ /* 0x000fe20007ffe0ff */
[----:B------:R-:W-:Y:S03]  /*64b0*/  BSSY B1, `(.L_x_45) ;  /* 0x000000d000017945 */ /* 0x000fe60003800000 */
[----:B------:R-:W-:-:S04]  /*64c0*/  LOP3.LUT R0, R0, 0x7f800000, RZ, 0xc0, !PT ;  /* 0x7f80000000007812 */ /* 0x000fc800078ec0ff */
[----:B------:R-:W-:-:S13]  /*64d0*/  ISETP.GT.U32.AND P0, PT, R0, 0x1ffffff, PT ;  /* 0x01ffffff0000780c */ /* 0x000fda0003f04070 */
[----:B------:R-:W-:Y:S05]  /*64e0*/  @P0 BRA `(.L_x_46) ;  /* 0x0000000000140947 */ /* 0x000fea0003800000 */
[----:B------:R-:W-:Y:S01]  /*64f0*/  IMAD.MOV.U32 R4, RZ, RZ, R7 ;  /* 0x000000ffff047224 */ /* 0x000fe200078e0007 */
[----:B------:R-:W-:-:S07]  /*6500*/  MOV R17, 0x6520 ;  /* 0x0000652000117802 */ /* 0x000fce0000000f00 */
[----:B------:R-:W-:Y:S05]  /*6510*/  CALL.REL.NOINC `($__internal_0_$__cuda_sm20_rcp_rn_f32_slowpath) ;  /* 0x0000000c00b47944 */ /* 0x000fea0003c00000 */
[----:B------:R-:W-:Y:S01]  /*6520*/  MOV R8, R3 ;  /* 0x0000000300087202 */ /* 0x000fe20000000f00 */
[----:B------:R-:W-:Y:S06]  /*6530*/  BRA `(.L_x_47) ;  /* 0x0000000000107947 */ /* 0x000fec0003800000 */
.L_x_46:
[----:B------:R-:W1:Y:S02]  /*6540*/  MUFU.RCP R8, R7 ;  /* 0x0000000700087308 */ /* 0x000e640000001000 */
[----:B-1----:R-:W-:-:S04]  /*6550*/  FFMA R0, R7, R8, -1 ;  /* 0xbf80000007007423 */ /* 0x002fc80000000008 */
[----:B------:R-:W-:-:S04]  /*6560*/  FADD.FTZ R3, -R0, -RZ ;  /* 0x800000ff00037221 */ /* 0x000fc80000010100 */
[----:B------:R-:W-:-:S07]  /*6570*/  FFMA R8, R8, R3, R8 ;  /* 0x0000000308087223 */ /* 0x000fce0000000008 */
.L_x_47:
[----:B------:R-:W-:Y:S05]  /*6580*/  BSYNC B1 ;  /* 0x0000000000017941 */ /* 0x000fea0003800000 */
.L_x_45:
[----:B------:R-:W-:Y:S01]  /*6590*/  FSETP.GEU.AND P0, PT, |R7|, 1.175494350822287508e-38, PT ;  /* 0x008000000700780b */ /* 0x000fe20003f0e200 */
[----:B------:R-:W-:-:S12]  /*65a0*/  ULDC UR4, c[0x0][0x600] ;  /* 0x0001800000047ab9 */ /* 0x000fd80000000800 */
[----:B------:R-:W-:-:S04]  /*65b0*/  @!P0 FMUL R7, R7, 16777216 ;  /* 0x4b80000007078820 */ /* 0x000fc80000400000 */
[----:B------:R-:W1:Y:S02]  /*65c0*/  MUFU.LG2 R0, R7 ;  /* 0x0000000700007308 */ /* 0x000e640000000c00 */
[----:B-1----:R-:W-:-:S04]  /*65d0*/  @!P0 FADD R0, R0, -24 ;  /* 0xc1c0000000008421 */ /* 0x002fc80000000000 */
[----:B------:R-:W-:-:S04]  /*65e0*/  FMUL R0, R0, 0.69314718246459960938 ;  /* 0x3f31721800007820 */ /* 0x000fc80000400000 */
[----:B------:R-:W-:-:S07]  /*65f0*/  FFMA R11, R9, UR4, R0 ;  /* 0x00000004090b7c23 */ /* 0x000fce0008000000 */
.L_x_44:
[----:B------:R-:W-:Y:S05]  /*6600*/  BSYNC B0 ;  /* 0x0000000000007941 */ /* 0x000fea0003800000 */
.L_x_43:
[----:B------:R-:W1:Y:S01]  /*6610*/  S2R R0, SR_TID.X ;  /* 0x0000000000007919 */ /* 0x000e620000002100 */
[----:B------:R-:W-:Y:S01]  /*6620*/  ULDC UR4, c[0x0][0x608] ;  /* 0x0001820000047ab9 */ /* 0x000fe20000000800 */
[----:B------:R-:W-:Y:S01]  /*6630*/  ULDC.64 UR8, c[0x0][0x208] ;  /* 0x0000820000087ab9 */ /* 0x000fe20000000a00 */
[----:B------:R-:W-:Y:S01]  /*6640*/  FMUL R8, R8, UR4 ;  /* 0x0000000408087c20 */ /* 0x000fe20008400000 */
[----:B------:R-:W-:Y:S01]  /*6650*/  BSSY B0, `(.L_x_48) ;  /* 0x0000019000007945 */ /* 0x000fe20003800000 */
[----:B------:R-:W-:Y:S02]  /*6660*/  SHF.R.U32.HI R17, RZ, 0x5, R16 ;  /* 0x00000005ff117819 */ /* 0x000fe40000011610 */
[----:B-1----:R-:W-:-:S13]  /*6670*/  LOP3.LUT P0, RZ, R0, 0x3, RZ, 0xc0, !PT ;  /* 0x0000000300ff7812 */ /* 0x002fda000780c0ff */
[----:B------:R-:W-:Y:S05]  /*6680*/  @P0 BRA `(.L_x_49) ;  /* 0x0000000000540947 */ /* 0x000fea0003800000 */
[----:B------:R-:W1:Y:S01]  /*6690*/  S2UR UR4, SR_CTAID.X ;  /* 0x00000000000479c3 */ /* 0x000e620000002500 */
[----:B------:R-:W-:Y:S02]  /*66a0*/  SHF.R.U32.HI R0, RZ, 0x2, R0 ;  /* 0x00000002ff007819 */ /* 0x000fe40000011600 */
[----:B------:R-:W-:Y:S02]  /*66b0*/  SHF.L.U32 R3, R17, 0x4, RZ ;  /* 0x0000000411037819 */ /* 0x000fe400000006ff */
[----:B------:R-:W-:-:S04]  /*66c0*/  LOP3.LUT R0, R0, 0x7, RZ, 0xc0, !PT ;  /* 0x0000000700007812 */ /* 0x000fc800078ec0ff */
[----:B------:R-:W-:Y:S01]  /*66d0*/  LOP3.LUT R0, R3, 0xfffffff0, R0, 0xe2, !PT ;  /* 0xfffffff003007812 */ /* 0x000fe200078ee200 */
[----:B-1----:R-:W-:-:S03]  /*66e0*/  USHF.L.U32 UR6, UR4, 0x6, URZ ;  /* 0x0000000604067899 */ /* 0x002fc6000800063f */
[----:B------:R-:W-:Y:S02]  /*66f0*/  ULDC.64 UR4, c[0x0][0x688] ;  /* 0x0001a20000047ab9 */ /* 0x000fe40000000a00 */
[----:B------:R-:W-:Y:S02]  /*6700*/  UIMAD UR4, UR36, UR4, UR6 ;  /* 0x00000004240472a4 */ /* 0x000fe4000f8e0206 */
[----:B------:R-:W-:Y:S02]  /*6710*/  IADD3 R3, R0, UR6, RZ ;  /* 0x0000000600037c10 */ /* 0x000fe4000fffe0ff */
[----:B------:R-:W-:-:S03]  /*6720*/  UIMAD UR4, UR37, UR5, UR4 ;  /* 0x00000005250472a4 */ /* 0x000fc6000f8e0204 */
[C---:B------:R-:W-:Y:S01]  /*6730*/  VIADD R4, R3.reuse, 0x8 ;  /* 0x0000000803047836 */ /* 0x040fe20000000000 */
[----:B------:R-:W-:Y:S02]  /*6740*/  ULDC UR5, c[0x0][0x288] ;  /* 0x0000a20000057ab9 */ /* 0x000fe40000000800 */
[----:B------:R-:W-:Y:S02]  /*6750*/  ISETP.GE.U32.AND P0, PT, R3, UR5, PT ;  /* 0x0000000503007c0c */ /* 0x000fe4000bf06070 */
[----:B------:R-:W-:Y:S02]  /*6760*/  IADD3 R0, P2, R0, UR4, RZ ;  /* 0x0000000400007c10 */ /* 0x000fe4000ff5e0ff */
[----:B------:R-:W-:Y:S01]  /*6770*/  ISETP.GE.U32.AND P1, PT, R4, UR5, PT ;  /* 0x0000000504007c0c */ /* 0x000fe2000bf26070 */
[----:B------:R-:W-:Y:S01]  /*6780*/  ULDC.64 UR4, c[0x0][0x680] ;  /* 0x0001a00000047ab9 */ /* 0x000fe20000000a00 */
[----:B------:R-:W-:Y:S02]  /*6790*/  IADD3.X R3, RZ, RZ, RZ, P2, !PT ;  /* 0x000000ffff037210 */ /* 0x000fe400017fe4ff */
[----:B------:R-:W-:-:S04]  /*67a0*/  LEA R4, P2, R0, UR4, 0x2 ;  /* 0x0000000400047c11 */ /* 0x000fc8000f8410ff */
[----:B------:R-:W-:-:S05]  /*67b0*/  LEA.HI.X R5, R0, UR5, R3, 0x2, P2 ;  /* 0x0000000500057c11 */ /* 0x000fca00090f1403 */
[----:B------:R1:W-:Y:S04]  /*67c0*/  @!P0 STG.E desc[UR8][R4.64], R13 ;  /* 0x0000000d04008986 */ /* 0x0003e8000c101908 */
[----:B------:R1:W-:Y:S02]  /*67d0*/  @!P1 STG.E desc[UR8][R4.64+0x20], R11 ;  /* 0x0000200b04009986 */ /* 0x0003e4000c101908 */
.L_x_49:
[----:B------:R-:W-:Y:S05]  /*67e0*/  BSYNC B0 ;  /* 0x0000000000007941 */ /* 0x000fea0003800000 */
.L_x_48:
[----:B------:R-:W-:Y:S01]  /*67f0*/  ULDC.64 UR4, c[0x0][0x730] ;  /* 0x0001cc0000047ab9 */ /* 0x000fe20000000a00 */
[-C--:B------:R-:W-:Y:S01]  /*6800*/  FMUL R19, R90, R8.reuse ;  /* 0x000000085a137220 */ /* 0x080fe20000400000 */
[----:B------:R-:W-:Y:S01]  /*6810*/  ISETP.NE.U32.AND P0, PT, RZ, UR4, PT ;  /* 0x00000004ff007c0c */ /* 0x000fe2000bf05070 */
[-C--:B------:R-:W-:Y:S01]  /*6820*/  FMUL R91, R91, R8.reuse ;  /* 0x000000085b5b7220 */ /* 0x080fe20000400000 */
[-C--:B------:R-:W-:Y:S01]  /*6830*/  FMUL R23, R94, R8.reuse ;  /* 0x000000085e177220 */ /* 0x080fe20000400000 */
[-C--:B------:R-:W-:Y:S01]  /*6840*/  FMUL R95, R95, R8.reuse ;  /* 0x000000085f5f7220 */ /* 0x080fe20000400000 */
[----:B------:R-:W-:Y:S01]  /*6850*/  ISETP.NE.AND.EX P0, PT, RZ, UR5, PT, P0 ;  /* 0x00000005ff007c0c */ /* 0x000fe2000bf05300 */
[-C--:B------:R-:W-:Y:S01]  /*6860*/  FMUL R25, R98, R8.reuse ;  /* 0x0000000862197220 */ /* 0x080fe20000400000 */
[-C--:B------:R-:W-:Y:S01]  /*6870*/  FMUL R99, R99, R8.reuse ;  /* 0x0000000863637220 */ /* 0x080fe20000400000 */
[-C--:B------:R-:W-:Y:S01]  /*6880*/  FMUL R27, R102, R8.reuse ;  /* 0x00000008661b7220 */ /* 0x080fe20000400000 */
[----:B------:R-:W-:-:S09]  /*6890*/  FMUL R103, R103, R8 ;  /* 0x0000000867677220 */ /* 0x000fd20000400000 */
[----:B------:R-:W-:Y:S05]  /*68a0*/  @P0 BRA `(.L_x_50) ;  /* 0x0000000000200947 */ /* 0x000fea0003800000 */
[----:B------:R-:W-:Y:S02]  /*68b0*/  ULDC.64 UR4, c[0x0][0x728] ;  /* 0x0001ca0000047ab9 */ /* 0x000fe40000000a00 */
[----:B------:R-:W-:-:S04]  /*68c0*/  ISETP.NE.U32.AND P0, PT, RZ, UR4, PT ;  /* 0x00000004ff007c0c */ /* 0x000fc8000bf05070 */
[----:B------:R-:W-:-:S13]  /*68d0*/  ISETP.NE.AND.EX P0, PT, RZ, UR5, PT, P0 ;  /* 0x00000005ff007c0c */ /* 0x000fda000bf05300 */
[----:B------:R-:W-:Y:S05]  /*68e0*/  @!P0 BRA `(.L_x_51) ;  /* 0x00000000000c8947 */ /* 0x000fea0003800000 */
[----:B-1----:R-:W1:Y:S02]  /*68f0*/  LDC.64 R4, c[0x0][0x728] ;  /* 0x0001ca00ff047b82 */ /* 0x002e640000000a00 */
[----:B-1----:R2:W5:Y:S01]  /*6900*/  LDG.E R4, desc[UR8][R4.64] ;  /* 0x0000000804047981 */ /* 0x002562000c1e1900 */
[----:B------:R-:W-:Y:S05]  /*6910*/  BRA `(.L_x_50) ;  /* 0x0000000000047947 */ /* 0x000fea0003800000 */
.L_x_51:
[----:B-1----:R-:W3:Y:S02]  /*6920*/  LDC R4, c[0x0][0x720] ;  /* 0x0001c800ff047b82 */ /* 0x002ee40000000800 */
.L_x_50:
[----:B------:R-:W-:Y:S02]  /*6930*/  MOV R0, RZ ;  /* 0x000000ff00007202 */ /* 0x000fe40000000f00 */
[----:B---3-5:R-:W-:Y:S02]  /*6940*/  MOV R18, R4 ;  /* 0x0000000400127202 */ /* 0x028fe40000000f00 */
[----:B------:R-:W-:-:S13]  /*6950*/  LOP3.LUT P0, RZ, R0, 0x1bf, RZ, 0xc0, !PT ;  /* 0x000001bf00ff7812 */ /* 0x000fda000780c0ff */
[----:B------:R-:W-:Y:S05]  /*6960*/  @!P0 BRA `(.L_x_52) ;  /* 0x0000000000408947 */ /* 0x000fea0003800000 */
[----:B------:R-:W-:Y:S01]  /*6970*/  MOV R0, 0x0 ;  /* 0x0000000000007802 */ /* 0x000fe20000000f00 */
[----:B------:R-:W-:Y:S01]  /*6980*/  ULDC.64 UR4, c[0x4][0x68] ;  /* 0x01001a0000047ab9 */ /* 0x000fe20000000a00 */
[----:B------:R-:W-:Y:S01]  /*6990*/  ULDC.64 UR6, c[0x4][0x8] ;  /* 0x0100020000067ab9 */ /* 0x000fe20000000a00 */
[----:B-1----:R-:W-:Y:S01]  /*69a0*/  MOV R4, UR4 ;  /* 0x0000000400047c02 */ /* 0x002fe20008000f00 */
[----:B------:R1:W3:Y:S01]  /*69b0*/  LDC.64 R14, c[0x4][R0] ;  /* 0x01000000000e7b82 */ /* 0x0002e20000000a00 */
[----:B--2---:R-:W-:Y:S01]  /*69c0*/  IMAD.U32 R5, RZ, RZ, UR5 ;  /* 0x00000005ff057e24 */ /* 0x004fe2000f8e00ff */
[----:B------:R-:W-:Y:S01]  /*69d0*/  ULDC.64 UR4, c[0x4][0x70] ;  /* 0x01001c0000047ab9 */ /* 0x000fe20000000a00 */
[----:B------:R-:W-:Y:S01]  /*69e0*/  MOV R10, UR6 ;  /* 0x00000006000a7c02 */ /* 0x000fe20008000f00 */
[----:B------:R-:W-:Y:S01]  /*69f0*/  IMAD.U32 R11, RZ, RZ, UR7 ;  /* 0x00000007ff0b7e24 */ /* 0x000fe2000f8e00ff */
[----:B------:R-:W-:Y:S02]  /*6a00*/  MOV R6, UR4 ;  /* 0x0000000400067c02 */ /* 0x000fe40008000f00 */
[----:B------:R-:W-:-:S02]  /*6a10*/  MOV R7, UR5 ;  /* 0x0000000500077c02 */ /* 0x000fc40008000f00 */
[----:B------:R-:W-:Y:S02]  /*6a20*/  MOV R8, 0x70 ;  /* 0x0000007000087802 */ /* 0x000fe40000000f00 */
[----:B------:R-:W-:Y:S02]  /*6a30*/  MOV R12, 0x1 ;  /* 0x00000001000c7802 */ /* 0x000fe40000000f00 */
[----:B-1----:R-:W-:-:S07]  /*6a40*/  MOV R13, RZ ;  /* 0x000000ff000d7202 */ /* 0x002fce0000000f00 */
[----:B------:R-:W-:-:S07]  /*6a50*/  LEPC R20, `(.L_x_52) ;  /* 0x000000001014794e */ /* 0x000fce0000000000 */
[----:B---3--:R-:W-:Y:S05]  /*6a60*/  CALL.ABS.NOINC R14 ;  /* 0x000000000e007343 */ /* 0x008fea0003c00000 */
.L_x_52:
[----:B------:R-:W-:-:S13]  /*6a70*/  LOP3.LUT P0, RZ, R2, 0x1bf, RZ, 0xc0, !PT ;  /* 0x000001bf02ff7812 */ /* 0x000fda000780c0ff */
[----:B------:R-:W-:Y:S05]  /*6a80*/  @!P0 BRA `(.L_x_53) ;  /* 0x0000000000408947 */ /* 0x000fea0003800000 */
[----:B------:R-:W-:Y:S01]  /*6a90*/  MOV R0, 0x0 ;  /* 0x0000000000007802 */ /* 0x000fe20000000f00 */
[----:B------:R-:W-:Y:S01]  /*6aa0*/  ULDC.64 UR4, c[0x4][0x68] ;  /* 0x01001a0000047ab9 */ /* 0x000fe20000000a00 */
[----:B------:R-:W-:Y:S01]  /*6ab0*/  ULDC.64 UR6, c[0x4][0x8] ;  /* 0x0100020000067ab9 */ /* 0x000fe20000000a00 */
[----:B-1----:R-:W-:Y:S01]  /*6ac0*/  IMAD.U32 R4, RZ, RZ, UR4 ;  /* 0x00000004ff047e24 */ /* 0x002fe2000f8e00ff */
[----:B------:R1:W3:Y:S01]  /*6ad0*/  LDC.64 R14, c[0x4][R0] ;  /* 0x01000000000e7b82 */ /* 0x0002e20000000a00 */
[----:B--2---:R-:W-:Y:S01]  /*6ae0*/  MOV R5, UR5 ;  /* 0x0000000500057c02 */ /* 0x004fe20008000f00 */
[----:B------:R-:W-:Y:S01]  /*6af0*/  ULDC.64 UR4, c[0x4][0x70] ;  /* 0x01001c0000047ab9 */ /* 0x000fe20000000a00 */
[----:B------:R-:W-:Y:S01]  /*6b00*/  IMAD.U32 R10, RZ, RZ, UR6 ;  /* 0x00000006ff0a7e24 */ /* 0x000fe2000f8e00ff */
[----:B------:R-:W-:Y:S01]  /*6b10*/  MOV R6, UR4 ;  /* 0x0000000400067c02 */ /* 0x000fe20008000f00 */
[----:B------:R-:W-:Y:S01]  /*6b20*/  IMAD.MOV.U32 R13, RZ, RZ, RZ ;  /* 0x000000ffff0d7224 */ /* 0x000fe200078e00ff */
[----:B------:R-:W-:-:S02]  /*6b30*/  MOV R7, UR5 ;  /* 0x0000000500077c02 */ /* 0x000fc40008000f00 */
[----:B------:R-:W-:Y:S02]  /*6b40*/  MOV R11, UR7 ;  /* 0x00000007000b7c02 */ /* 0x000fe40008000f00 */
[----:B------:R-:W-:Y:S02]  /*6b50*/  MOV R8, 0x70 ;  /* 0x0000007000087802 */ /* 0x000fe40000000f00 */
[----:B-1----:R-:W-:-:S07]  /*6b60*/  MOV R12, 0x1 ;  /* 0x00000001000c7802 */ /* 0x002fce0000000f00 */
[----:B------:R-:W-:-:S07]  /*6b70*/  LEPC R20, `(.L_x_53) ;  /* 0x000000001014794e */ /* 0x000fce0000000000 */
[----:B---3--:R-:W-:Y:S05]  /*6b80*/  CALL.ABS.NOINC R14 ;  /* 0x000000000e007343 */ /* 0x008fea0003c00000 */
.L_x_53:
[----:B-12---:R-:W1:Y:S01]  /*6b90*/  S2R R5, SR_TID.X ;  /* 0x0000000000057919 */ /* 0x006e620000002100 */
[----:B------:R-:W-:Y:S01]  /*6ba0*/  ULDC.64 UR4, c[0x0][0x730] ;  /* 0x0001cc0000047ab9 */ /* 0x000fe20000000a00 */
[----:B------:R-:W-:Y:S01]  /*6bb0*/  VIADD R16, R16, 0x1f ;  /* 0x0000001f10107836 */ /* 0x000fe20000000000 */
[----:B------:R-:W-:-:S04]  /*6bc0*/  ISETP.NE.U32.AND P0, PT, RZ, UR4, PT ;  /* 0x00000004ff007c0c */ /* 0x000fc8000bf05070 */
[----:B------:R-:W-:Y:S02]  /*6bd0*/  ISETP.NE.AND.EX P0, PT, RZ, UR5, PT, P0 ;  /* 0x00000005ff007c0c */ /* 0x000fe4000bf05300 */
[----:B------:R-:W-:-:S11]  /*6be0*/  ISETP.GT.U32.AND P1, PT, R16, 0x3e, PT ;  /* 0x0000003e1000780c */ /* 0x000fd60003f24070 */
[----:B------:R-:W2:Y:S01]  /*6bf0*/  @P0 LDC R18, c[0x0][0x720] ;  /* 0x0001c800ff120b82 */ /* 0x000ea20000000800 */
[C---:B-1----:R-:W-:Y:S02]  /*6c00*/  SHF.L.U32 R0, R5.reuse, 0x5, RZ ;  /* 0x0000000505007819 */ /* 0x042fe400000006ff */
[----:B------:R-:W-:Y:S02]  /*6c10*/  SHF.R.U32.HI R3, RZ, 0x1, R5 ;  /* 0x00000001ff037819 */ /* 0x000fe40000011605 */
[C---:B------:R-:W-:Y:S02]  /*6c20*/  LOP3.LUT R6, R0.reuse, 0xc0, RZ, 0xc0, !PT ;  /* 0x000000c000067812 */ /* 0x040fe400078ec0ff */
[----:B------:R-:W-:Y:S02]  /*6c30*/  LOP3.LUT R4, R0, 0x20, RZ, 0xc0, !PT ;  /* 0x0000002000047812 */ /* 0x000fe400078ec0ff */
[----:B------:R-:W-:Y:S02]  /*6c40*/  LOP3.LUT R6, R6, 0x8, R3, 0xf8, !PT ;  /* 0x0000000806067812 */ /* 0x000fe400078ef803 */
[----:B------:R-:W-:-:S02]  /*6c50*/  SHF.L.U32 R3, R5, 0x2, RZ ;  /* 0x0000000205037819 */ /* 0x000fc400000006ff */
[----:B------:R-:W-:Y:S01]  /*6c60*/  LEA R4, R17, R4, 0x9 ;  /* 0x0000000411047211 */ /* 0x000fe200078e48ff */
[-C--:B--2---:R-:W-:Y:S01]  /*6c70*/  FMUL R88, R88, R18.reuse ;  /* 0x0000001258587220 */ /* 0x084fe20000400000 */
[----:B------:R-:W-:Y:S01]  /*6c80*/  LOP3.LUT R6, R6, 0x18, R3, 0x78, !PT ;  /* 0x0000001806067812 */ /* 0x000fe200078e7803 */
[-C--:B------:R-:W-:Y:S01]  /*6c90*/  FMUL R89, R89, R18.reuse ;  /* 0x0000001259597220 */ /* 0x080fe20000400000 */
[----:B------:R-:W-:Y:S01]  /*6ca0*/  LOP3.LUT R3, R0, 0x100, RZ, 0xc0, !PT ;  /* 0x0000010000037812 */ /* 0x000fe200078ec0ff */
[-C--:B------:R-:W-:Y:S01]  /*6cb0*/  FMUL R0, R19, R18.reuse ;  /* 0x0000001213007220 */ /* 0x080fe20000400000 */
[----:B------:R-:W-:Y:S01]  /*6cc0*/  LOP3.LUT P0, RZ, R5, 0x4, RZ, 0xc0, !PT ;  /* 0x0000000405ff7812 */ /* 0x000fe2000780c0ff */
[----:B------:R-:W-:Y:S01]  /*6cd0*/  FMUL R96, R96, R18 ;  /* 0x0000001260607220 */ /* 0x000fe20000400000 */
[----:B------:R-:W-:Y:S01]  /*6ce0*/  IADD3 R11, R6, R4, R3 ;  /* 0x00000004060b7210 */ /* 0x000fe20007ffe003 */
[-C--:B------:R-:W-:Y:S01]  /*6cf0*/  FMUL R3, R91, R18.reuse ;  /* 0x000000125b037220 */ /* 0x080fe20000400000 */
        /* <DEDUP_REMOVED lines=11> */
[----:B------:R-:W-:-:S02]  /*6db0*/  LEA R11, R11, R2, 0x1 ;  /* 0x000000020b0b7211 */ /* 0x000fc400078e08ff */
[----:B------:R-:W-:Y:S02]  /*6dc0*/  F2FP.BF16.F32.PACK_AB R88, R89, R88 ;  /* 0x000000585958723e */ /* 0x000fe400000010ff */
[----:B------:R-:W-:Y:S02]  /*6dd0*/  F2FP.BF16.F32.PACK_AB R89, R3, R0 ;  /* 0x000000000359723e */ /* 0x000fe400000010ff */
[----:B------:R-:W-:Y:S02]  /*6de0*/  F2FP.BF16.F32.PACK_AB R96, R97, R96 ;  /* 0x000000606160723e */ /* 0x000fe400000010ff */
[----:B------:R-:W-:Y:S02]  /*6df0*/  F2FP.BF16.F32.PACK_AB R90, R93, R92 ;  /* 0x0000005c5d5a723e */ /* 0x000fe400000010ff */
[----:B------:R-:W-:Y:S02]  /*6e00*/  F2FP.BF16.F32.PACK_AB R91, R5, R4 ;  /* 0x00000004055b723e */ /* 0x000fe400000010ff */
[----:B------:R-:W-:-:S02]  /*6e10*/  F2FP.BF16.F32.PACK_AB R97, R7, R6 ;  /* 0x000000060761723e */ /* 0x000fc400000010ff */
[----:B------:R-:W-:Y:S02]  /*6e20*/  F2FP.BF16.F32.PACK_AB R98, R101, R100 ;  /* 0x000000646562723e */ /* 0x000fe400000010ff */
[----:B------:R-:W-:Y:S02]  /*6e30*/  F2FP.BF16.F32.PACK_AB R99, R9, R8 ;  /* 0x000000080963723e */ /* 0x000fe400000010ff */
[----:B------:R-:W-:Y:S01]  /*6e40*/  IADD3 R0, R11, 0x20, RZ ;  /* 0x000000200b007810 */ /* 0x000fe20007ffe0ff */
[----:B------:R-:W-:Y:S06]  /*6e50*/  @P1 BRA `(.L_x_54) ;  /* 0x0000000000041947 */ /* 0x000fec0003800000 */
[----:B------:R-:W-:-:S04]  /*6e60*/  DEPBAR.LE SB0, 0x0 ;  /* 0x000080000000791a */ /* 0x000fc80000000000 */
.L_x_54:
[----:B------:R-:W-:Y:S05]  /*6e70*/  WARPSYNC.ALL ;  /* 0x0000000000007948 */ /* 0x000fea0003800000 */
[----:B------:R-:W-:Y:S01]  /*6e80*/  BAR.SYNC.DEFER_BLOCKING 0x1, 0x80 ;  /* 0x0042000000007b1d */ /* 0x000fe20000010000 */
[----:B------:R-:W-:-:S05]  /*6e90*/  @P0 IADD3 R0, R11, -0x20, RZ ;  /* 0xffffffe00b000810 */ /* 0x000fca0007ffe0ff */
[----:B------:R-:W-:Y:S01]  /*6ea0*/  BSSY B0, `(.L_x_55) ;  /* 0x0000016000007945 */ /* 0x000fe20003800000 */
[----:B------:R1:W-:Y:S04]  /*6eb0*/  STSM.16.M88.4 [R11], R88 ;  /* 0x000000580b007844 */ /* 0x0003e80000000200 */
[----:B------:R1:W-:Y:S01]  /*6ec0*/  STSM.16.M88.4 [R0], R96 ;  /* 0x0000006000007844 */ /* 0x0003e20000000200 */
[----:B------:R-:W-:Y:S01]  /*6ed0*/  @!PT LDS RZ, [RZ] ;  /* 0x00000000fffff984 */ /* 0x000fe20000000800 */
[----:B------:R-:W-:Y:S01]  /*6ee0*/  @!PT LDS RZ, [RZ] ;  /* 0x00000000fffff984 */ /* 0x000fe20000000800 */
[----:B------:R-:W-:Y:S01]  /*6ef0*/  @!PT LDS RZ, [RZ] ;  /* 0x00000000fffff984 */ /* 0x000fe20000000800 */
[----:B------:R-:W-:Y:S01]  /*6f00*/  @!PT LDS RZ, [RZ] ;  /* 0x00000000fffff984 */ /* 0x000fe20000000800 */
[----:B------:R2:W-:Y:S06]  /*6f10*/  MEMBAR.ALL.CTA ;  /* 0x0000000000007992 */ /* 0x0005ec0000008000 */
[----:B--2---:R-:W2:Y:S02]  /*6f20*/  FENCE.VIEW.ASYNC.S ;  /* 0x00000000000073c6 */ /* 0x004ea40000000000 */
[----:B--2---:R-:W-:Y:S06]  /*6f30*/  BAR.SYNC.DEFER_BLOCKING 0x1, 0x80 ;  /* 0x0042000000007b1d */ /* 0x004fec0000010000 */
[----:B------:R-:W-:Y:S05]  /*6f40*/  @P1 BRA `(.L_x_56) ;  /* 0x00000000002c1947 */ /* 0x000fea0003800000 */
[----:B------:R-:W2:Y:S01]  /*6f50*/  S2UR UR10, SR_CTAID.X ;  /* 0x00000000000a79c3 */ /* 0x000ea20000002500 */
[----:B------:R-:W-:Y:S01]  /*6f60*/  ULDC.64 UR4, c[0x0][0x198] ;  /* 0x0000660000047ab9 */ /* 0x000fe20000000a00 */
[----:B------:R-:W-:Y:S01]  /*6f70*/  R2UR UR8, R2 ;  /* 0x00000000020872ca */ /* 0x000fe200000e0000 */
[----:B------:R-:W-:Y:S01]  /*6f80*/  UIADD3 UR4, UP0, UR4, 0x670, URZ ;  /* 0x0000067004047890 */ /* 0x000fe2000ff1e03f */
[----:B------:R-:W-:Y:S01]  /*6f90*/  UMOV UR9, URZ ;  /* 0x0000003f00097c82 */ /* 0x000fe20008000000 */
[----:B------:R-:W-:Y:S02]  /*6fa0*/  UMOV UR11, UR36 ;  /* 0x00000024000b7c82 */ /* 0x000fe40008000000 */
[----:B------:R-:W-:Y:S01]  /*6fb0*/  UIADD3.X UR5, URZ, UR5, URZ, UP0, !UPT ;  /* 0x000000053f057290 */ /* 0x000fe200087fe43f */
[----:B------:R-:W-:Y:S01]  /*6fc0*/  UMOV UR12, UR37 ;  /* 0x00000025000c7c82 */ /* 0x000fe20008000000 */
[----:B--2---:R-:W-:-:S09]  /*6fd0*/  USHF.L.U32 UR10, UR10, 0x6, URZ ;  /* 0x000000060a0a7899 */ /* 0x004fd2000800063f */
[----:B------:R2:W-:Y:S02]  /*6fe0*/  UTMASTG.4D [UR8], [UR4] ;  /* 0x00000008040073b5 */ /* 0x0005e40008018000 */
[----:B--2---:R0:W-:Y:S02]  /*6ff0*/  UTMACMDFLUSH ;  /* 0x00000000000079b7 */ /* 0x0041e40000000000 */
.L_x_56:
[----:B------:R-:W-:Y:S05]  /*7000*/  BSYNC B0 ;  /* 0x0000000000007941 */ /* 0x000fea0003800000 */
.L_x_55:
[----:B------:R-:W-:-:S04]  /*7010*/  DEPBAR.LE SB0, 0x0 ;  /* 0x000080000000791a */ /* 0x000fc80000000000 */
[----:B------:R-:W-:Y:S05]  /*7020*/  EXIT ;  /* 0x000000000000794d */ /* 0x000fea0003800000 */
.L_x_7:
[----:B-1----:R1:W2:Y:S02]  /*7030*/  SYNCS.PHASECHK.TRANS64.TRYWAIT P2, [R3+URZ+0x9048], R2 ;  /* 0x00904802030075a7 */ /* 0x0022a4000804017f */
[----:B--2---:R-:W-:Y:S05]  /*7040*/  @!P2 NANOSLEEP.SYNCS 0x989680 ;  /* 0x009896800000a95d */ /* 0x004fea0003900000 */
[----:B------:R-:W2:Y:S02]  /*7050*/  @!P2 SYNCS.PHASECHK.TRANS64 P2, [R3+URZ+0x9048], R2 ;  /* 0x009048020300a5a7 */ /* 0x000ea4000804007f */
[----:B--2---:R-:W-:Y:S05]  /*7060*/  @!P2 BRA `(.L_x_7) ;  /* 0xfffffffc00f0a947 */ /* 0x004fea000383ffff */
[----:B------:R-:W-:Y:S05]  /*7070*/  BRA `(.L_x_57) ;  /* 0xffffff9400847947 */ /* 0x000fea000383ffff */
.L_x_12:
[----:B-1----:R1:W2:Y:S02]  /*7080*/  SYNCS.PHASECHK.TRANS64.TRYWAIT P1, [R3+URZ+0x9020], R0 ;  /* 0x00902000030075a7 */ /* 0x0022a4000802017f */
[----:B--2---:R-:W-:Y:S05]  /*7090*/  @!P1 NANOSLEEP.SYNCS 0x989680 ;  /* 0x009896800000995d */ /* 0x004fea0003900000 */
[----:B------:R-:W2:Y:S02]  /*70a0*/  @!P1 SYNCS.PHASECHK.TRANS64 P1, [R3+URZ+0x9020], R0 ;  /* 0x00902000030095a7 */ /* 0x000ea4000802007f */
[----:B--2---:R-:W-:Y:S05]  /*70b0*/  @!P1 BRA `(.L_x_12) ;  /* 0xfffffffc00f09947 */ /* 0x004fea000383ffff */
[----:B------:R-:W-:Y:S05]  /*70c0*/  BRA `(.L_x_58) ;  /* 0xffffff9800207947 */ /* 0x000fea000383ffff */
.L_x_14:
[----:B-1----:R1:W2:Y:S02]  /*70d0*/  SYNCS.PHASECHK.TRANS64.TRYWAIT P1, [R0+URZ+0x9020], R3 ;  /* 0x00902003000075a7 */ /* 0x0022a4000802017f */
[----:B--2---:R-:W-:Y:S05]  /*70e0*/  @!P1 NANOSLEEP.SYNCS 0x989680 ;  /* 0x009896800000995d */ /* 0x004fea0003900000 */
[----:B------:R-:W2:Y:S02]  /*70f0*/  @!P1 SYNCS.PHASECHK.TRANS64 P1, [R0+URZ+0x9020], R3 ;  /* 0x00902003000095a7 */ /* 0x000ea4000802007f */
[----:B--2---:R-:W-:Y:S05]  /*7100*/  @!P1 BRA `(.L_x_14) ;  /* 0xfffffffc00f09947 */ /* 0x004fea000383ffff */
[----:B------:R-:W-:Y:S05]  /*7110*/  BRA `(.L_x_59) ;  /* 0xffffff9800787947 */ /* 0x000fea000383ffff */
.L_x_17:
[----:B-1----:R1:W2:Y:S02]  /*7120*/  SYNCS.PHASECHK.TRANS64.TRYWAIT P1, [R2+URZ+0x9020], R3 ;  /* 0x00902003020075a7 */ /* 0x0022a4000802017f */
[----:B--2---:R-:W-:Y:S05]  /*7130*/  @!P1 NANOSLEEP.SYNCS 0x989680 ;  /* 0x009896800000995d */ /* 0x004fea0003900000 */
[----:B------:R-:W2:Y:S02]  /*7140*/  @!P1 SYNCS.PHASECHK.TRANS64 P1, [R2+URZ+0x9020], R3 ;  /* 0x00902003020095a7 */ /* 0x000ea4000802007f */
[----:B--2---:R-:W-:Y:S05]  /*7150*/  @!P1 BRA `(.L_x_17) ;  /* 0xfffffffc00f09947 */ /* 0x004fea000383ffff */
[----:B------:R-:W-:Y:S05]  /*7160*/  BRA `(.L_x_60) ;  /* 0xffffff9800ec7947 */ /* 0x000fea000383ffff */
.L_x_19:
[----:B-1----:R1:W2:Y:S02]  /*7170*/  SYNCS.PHASECHK.TRANS64.TRYWAIT P1, [R3+URZ+0x9020], R0 ;  /* 0x00902000030075a7 */ /* 0x0022a4000802017f */
[----:B--2---:R-:W-:Y:S05]  /*7180*/  @!P1 NANOSLEEP.SYNCS 0x989680 ;  /* 0x009896800000995d */ /* 0x004fea0003900000 */
[----:B------:R-:W2:Y:S02]  /*7190*/  @!P1 SYNCS.PHASECHK.TRANS64 P1, [R3+URZ+0x9020], R0 ;  /* 0x00902000030095a7 */ /* 0x000ea4000802007f */
[----:B--2---:R-:W-:Y:S05]  /*71a0*/  @!P1 BRA `(.L_x_19) ;  /* 0xfffffffc00f09947 */ /* 0x004fea000383ffff */
[----:B------:R-:W-:Y:S05]  /*71b0*/  BRA `(.L_x_61) ;  /* 0xffffff9c005c7947 */ /* 0x000fea000383ffff */
.L_x_21:
[----:B-1----:R1:W2:Y:S02]  /*71c0*/  SYNCS.PHASECHK.TRANS64.TRYWAIT P1, [R2+URZ+0x9040], R89 ;  /* 0x00904059020075a7 */ /* 0x0022a4000802017f */
[----:B--2---:R-:W-:Y:S05]  /*71d0*/  @!P1 NANOSLEEP.SYNCS 0x989680 ;  /* 0x009896800000995d */ /* 0x004fea0003900000 */
[----:B------:R-:W2:Y:S02]  /*71e0*/  @!P1 SYNCS.PHASECHK.TRANS64 P1, [R2+URZ+0x9040], R89 ;  /* 0x00904059020095a7 */ /* 0x000ea4000802007f */
[----:B--2---:R-:W-:Y:S05]  /*71f0*/  @!P1 BRA `(.L_x_21) ;  /* 0xfffffffc00f09947 */ /* 0x004fea000383ffff */
[----:B------:R-:W-:Y:S05]  /*7200*/  BRA `(.L_x_62) ;  /* 0xffffff9c00d47947 */ /* 0x000fea000383ffff */
.L_x_22:
[----:B--2---:R2:W3:Y:S02]  /*7210*/  SYNCS.PHASECHK.TRANS64.TRYWAIT P1, [R2+URZ+0x9000], R89 ;  /* 0x00900059020075a7 */ /* 0x0044e4000802017f */
[----:B---3--:R-:W-:Y:S05]  /*7220*/  @!P1 NANOSLEEP.SYNCS 0x989680 ;  /* 0x009896800000995d */ /* 0x008fea0003900000 */
[----:B------:R-:W3:Y:S02]  /*7230*/  @!P1 SYNCS.PHASECHK.TRANS64 P1, [R2+URZ+0x9000], R89 ;  /* 0x00900059020095a7 */ /* 0x000ee4000802007f */
[----:B---3--:R-:W-:Y:S05]  /*7240*/  @!P1 BRA `(.L_x_22) ;  /* 0xfffffffc00f09947 */ /* 0x008fea000383ffff */
[----:B------:R-:W-:Y:S05]  /*7250*/  BRA `(.L_x_63) ;  /* 0xffffff9c00cc7947 */ /* 0x000fea000383ffff */
.L_x_23:
[----:B---3--:R3:W4:Y:S02]  /*7260*/  SYNCS.PHASECHK.TRANS64.TRYWAIT P6, [R2+URZ+0x9008], R89 ;  /* 0x00900859020075a7 */ /* 0x00872400080c017f */
[----:B----4-:R-:W-:Y:S05]  /*7270*/  @!P6 NANOSLEEP.SYNCS 0x989680 ;  /* 0x009896800000e95d */ /* 0x010fea0003900000 */
[----:B------:R-:W4:Y:S02]  /*7280*/  @!P6 SYNCS.PHASECHK.TRANS64 P6, [R2+URZ+0x9008], R89 ;  /* 0x009008590200e5a7 */ /* 0x000f2400080c007f */
[----:B----4-:R-:W-:Y:S05]  /*7290*/  @!P6 BRA `(.L_x_23) ;  /* 0xfffffffc00f0e947 */ /* 0x010fea000383ffff */
[----:B------:R-:W-:Y:S05]  /*72a0*/  BRA `(.L_x_64) ;  /* 0xffffffac005c7947 */ /* 0x000fea000383ffff */
.L_x_25:
[----:B-1----:R1:W2:Y:S02]  /*72b0*/  SYNCS.PHASECHK.TRANS64.TRYWAIT P1, [R9+URZ+0x9000], R0 ;  /* 0x00900000090075a7 */ /* 0x0022a4000802017f */
[----:B--2---:R-:W-:Y:S05]  /*72c0*/  @!P1 NANOSLEEP.SYNCS 0x989680 ;  /* 0x009896800000995d */ /* 0x004fea0003900000 */
[----:B------:R-:W2:Y:S02]  /*72d0*/  @!P1 SYNCS.PHASECHK.TRANS64 P1, [R9+URZ+0x9000], R0 ;  /* 0x00900000090095a7 */ /* 0x000ea4000802007f */
[----:B--2---:R-:W-:Y:S05]  /*72e0*/  @!P1 BRA `(.L_x_25) ;  /* 0xfffffffc00f09947 */ /* 0x004fea000383ffff */
[----:B------:R-:W-:Y:S05]  /*72f0*/  BRA `(.L_x_65) ;  /* 0xffffffc000a47947 */ /* 0x000fea000383ffff */
.L_x_28:
[----:B-1----:R1:W2:Y:S02]  /*7300*/  SYNCS.PHASECHK.TRANS64.TRYWAIT P2, [R0+URZ+0x9020], R9 ;  /* 0x00902009000075a7 */ /* 0x0022a4000804017f */
[----:B--2---:R-:W-:Y:S05]  /*7310*/  @!P2 NANOSLEEP.SYNCS 0x989680 ;  /* 0x009896800000a95d */ /* 0x004fea0003900000 */
[----:B------:R-:W2:Y:S02]  /*7320*/  @!P2 SYNCS.PHASECHK.TRANS64 P2, [R0+URZ+0x9020], R9 ;  /* 0x009020090000a5a7 */ /* 0x000ea4000804007f */
[----:B--2---:R-:W-:Y:S05]  /*7330*/  @!P2 BRA `(.L_x_28) ;  /* 0xfffffffc00f0a947 */ /* 0x004fea000383ffff */
[----:B------:R-:W-:Y:S05]  /*7340*/  BRA `(.L_x_66) ;  /* 0xffffffc000f07947 */ /* 0x000fea000383ffff */
.L_x_31:
[----:B-1----:R1:W2:Y:S02]  /*7350*/  SYNCS.PHASECHK.TRANS64.TRYWAIT P6, [R110+URZ+0x9000], R105 ;  /* 0x009000696e0075a7 */ /* 0x0022a400080c017f */
[----:B--2---:R-:W-:Y:S05]  /*7360*/  @!P6 NANOSLEEP.SYNCS 0x989680 ;  /* 0x009896800000e95d */ /* 0x004fea0003900000 */
[----:B------:R-:W2:Y:S02]  /*7370*/  @!P6 SYNCS.PHASECHK.TRANS64 P6, [R110+URZ+0x9000], R105 ;  /* 0x009000696e00e5a7 */ /* 0x000ea400080c007f */
[----:B--2---:R-:W-:Y:S05]  /*7380*/  @!P6 BRA `(.L_x_31) ;  /* 0xfffffffc00f0e947 */ /* 0x004fea000383ffff */
[----:B------:R-:W-:Y:S05]  /*7390*/  BRA `(.L_x_67) ;  /* 0xffffffc800f07947 */ /* 0x000fea000383ffff */
.L_x_35:
[----:B-1----:R1:W2:Y:S02]  /*73a0*/  SYNCS.PHASECHK.TRANS64.TRYWAIT P1, [R10+URZ+0x9020], R19 ;  /* 0x009020130a0075a7 */ /* 0x0022a4000802017f */
[----:B--2---:R-:W-:Y:S05]  /*73b0*/  @!P1 NANOSLEEP.SYNCS 0x989680 ;  /* 0x009896800000995d */ /* 0x004fea0003900000 */
[----:B------:R-:W2:Y:S02]  /*73c0*/  @!P1 SYNCS.PHASECHK.TRANS64 P1, [R10+URZ+0x9020], R19 ;  /* 0x009020130a0095a7 */ /* 0x000ea4000802007f */
[----:B--2---:R-:W-:Y:S05]  /*73d0*/  @!P1 BRA `(.L_x_35) ;  /* 0xfffffffc00f09947 */ /* 0x004fea000383ffff */
[----:B------:R-:W-:Y:S05]  /*73e0*/  BRA `(.L_x_68) ;  /* 0xffffffe800b47947 */ /* 0x000fea000383ffff */
        .weak           $__internal_0_$__cuda_sm20_rcp_rn_f32_slowpath
        .type           $__internal_0_$__cuda_sm20_rcp_rn_f32_slowpath,@function
        .size           $__internal_0_$__cuda_sm20_rcp_rn_f32_slowpath,(.L_x_74 - $__internal_0_$__cuda_sm20_rcp_rn_f32_slowpath)
$__internal_0_$__cuda_sm20_rcp_rn_f32_slowpath:
[----:B------:R-:W-:Y:S01]  /*73f0*/  IMAD.SHL.U32 R3, R4, 0x2, RZ ;  /* 0x0000000204037824 */ /* 0x000fe200078e00ff */
[----:B------:R-:W-:Y:S04]  /*7400*/  BSSY B2, `(.L_x_69) ;  /* 0x0000030000027945 */ /* 0x000fe80003800000 */
[----:B------:R-:W-:-:S04]  /*7410*/  SHF.R.U32.HI R20, RZ, 0x18, R3 ;  /* 0x00000018ff147819 */ /* 0x000fc80000011603 */
[----:B------:R-:W-:-:S13]  /*7420*/  ISETP.NE.U32.AND P0, PT, R20, RZ, PT ;  /* 0x000000ff1400720c */ /* 0x000fda0003f05070 */
[----:B------:R-:W-:Y:S05]  /*7430*/  @P0 BRA `(.L_x_70) ;  /* 0x0000000000280947 */ /* 0x000fea0003800000 */
[----:B------:R-:W-:-:S04]  /*7440*/  SHF.L.U32 R3, R4, 0x1, RZ ;  /* 0x0000000104037819 */ /* 0x000fc800000006ff */
[----:B------:R-:W-:-:S13]  /*7450*/  ISETP.NE.AND P0, PT, R3, RZ, PT ;  /* 0x000000ff0300720c */ /* 0x000fda0003f05270 */
[----:B------:R-:W-:Y:S01]  /*7460*/  @P0 FFMA R10, R4, 1.84467440737095516160e+19, RZ ;  /* 0x5f800000040a0823 */ /* 0x000fe200000000ff */
[----:B------:R-:W-:Y:S08]  /*7470*/  @!P0 MUFU.RCP R5, R4 ;  /* 0x0000000400058308 */ /* 0x000ff00000001000 */
[----:B------:R-:W1:Y:S02]  /*7480*/  @P0 MUFU.RCP R3, R10 ;  /* 0x0000000a00030308 */ /* 0x000e640000001000 */
[----:B-1----:R-:W-:-:S04]  /*7490*/  @P0 FFMA R12, R10, R3, -1 ;  /* 0xbf8000000a0c0423 */ /* 0x002fc80000000003 */
[----:B------:R-:W-:-:S04]  /*74a0*/  @P0 FADD.FTZ R12, -R12, -RZ ;  /* 0x800000ff0c0c0221 */ /* 0x000fc80000010100 */
[----:B------:R-:W-:-:S04]  /*74b0*/  @P0 FFMA R3, R3, R12, R3 ;  /* 0x0000000c03030223 */ /* 0x000fc80000000003 */
[----:B------:R-:W-:Y:S01]  /*74c0*/  @P0 FFMA R5, R3, 1.84467440737095516160e+19, RZ ;  /* 0x5f80000003050823 */ /* 0x000fe200000000ff */
[----:B------:R-:W-:Y:S06]  /*74d0*/  BRA `(.L_x_71) ;  /* 0x0000000000887947 */ /* 0x000fec0003800000 */
.L_x_70:
[----:B------:R-:W-:-:S04]  /*74e0*/  IADD3 R21, R20, -0xfd, RZ ;  /* 0xffffff0314157810 */ /* 0x000fc80007ffe0ff */
[----:B------:R-:W-:-:S13]  /*74f0*/  ISETP.GT.U32.AND P0, PT, R21, 0x1, PT ;  /* 0x000000011500780c */ /* 0x000fda0003f04070 */
[----:B------:R-:W-:Y:S05]  /*7500*/  @P0 BRA `(.L_x_72) ;  /* 0x0000000000780947 */ /* 0x000fea0003800000 */
[----:B------:R-:W-:Y:S02]  /*7510*/  LOP3.LUT R3, R4, 0x7fffff, RZ, 0xc0, !PT ;  /* 0x007fffff04037812 */ /* 0x000fe400078ec0ff */
[----:B------:R-:W-:Y:S02]  /*7520*/  MOV R14, 0x3 ;  /* 0x00000003000e7802 */ /* 0x000fe40000000f00 */
[----:B------:R-:W-:Y:S02]  /*7530*/  LOP3.LUT R3, R3, 0x3f800000, RZ, 0xfc, !PT ;  /* 0x3f80000003037812 */ /* 0x000fe400078efcff */
[----:B------:R-:W-:Y:S02]  /*7540*/  SHF.L.U32 R14, R14, R21, RZ ;  /* 0x000000150e0e7219 */ /* 0x000fe400000006ff */
[----:B------:R-:W1:Y:S02]  /*7550*/  MUFU.RCP R10, R3 ;  /* 0x00000003000a7308 */ /* 0x000e640000001000 */
[----:B-1----:R-:W-:-:S04]  /*7560*/  FFMA R5, R3, R10, -1 ;  /* 0xbf80000003057423 */ /* 0x002fc8000000000a */
[----:B------:R-:W-:-:S04]  /*7570*/  FADD.FTZ R5, -R5, -RZ ;  /* 0x800000ff05057221 */ /* 0x000fc80000010100 */
[CCC-:B------:R-:W-:Y:S01]  /*7580*/  FFMA.RM R12, R10.reuse, R5.reuse, R10.reuse ;  /* 0x000000050a0c7223 */ /* 0x1c0fe2000000400a */
[----:B------:R-:W-:-:S04]  /*7590*/  FFMA.RP R15, R10, R5, R10 ;  /* 0x000000050a0f7223 */ /* 0x000fc8000000800a */
[C---:B------:R-:W-:Y:S02]  /*75a0*/  LOP3.LUT R5, R12.reuse, 0x7fffff, RZ, 0xc0, !PT ;  /* 0x007fffff0c057812 */ /* 0x040fe400078ec0ff */
[----:B------:R-:W-:Y:S02]  /*75b0*/  FSETP.NEU.FTZ.AND P0, PT, R12, R15, PT ;  /* 0x0000000f0c00720b */ /* 0x000fe40003f1d000 */
[----:B------:R-:W-:Y:S02]  /*75c0*/  LOP3.LUT R5, R5, 0x800000, RZ, 0xfc, !PT ;  /* 0x0080000005057812 */ /* 0x000fe400078efcff */
[----:B------:R-:W-:Y:S02]  /*75d0*/  SEL R10, RZ, 0xffffffff, !P0 ;  /* 0xffffffffff0a7807 */ /* 0x000fe40004000000 */
[----:B------:R-:W-:-:S03]  /*75e0*/  LOP3.LUT R14, R14, R5, RZ, 0xc0, !PT ;  /* 0x000000050e0e7212 */ /* 0x000fc600078ec0ff */
[----:B------:R-:W-:Y:S01]  /*75f0*/  IMAD.MOV R10, RZ, RZ, -R10 ;  /* 0x000000ffff0a7224 */ /* 0x000fe200078e0a0a */
[----:B------:R-:W-:-:S04]  /*7600*/  SHF.R.U32.HI R14, RZ, R21, R14 ;  /* 0x00000015ff0e7219 */ /* 0x000fc8000001160e */
[----:B------:R-:W-:Y:S02]  /*7610*/  LOP3.LUT P1, RZ, R10, R21, R5, 0xf8, !PT ;  /* 0x000000150aff7212 */ /* 0x000fe4000782f805 */
[C---:B------:R-:W-:Y:S02]  /*7620*/  LOP3.LUT P0, RZ, R14.reuse, 0x1, RZ, 0xc0, !PT ;  /* 0x000000010eff7812 */ /* 0x040fe4000780c0ff */
[----:B------:R-:W-:Y:S02]  /*7630*/  LOP3.LUT P2, RZ, R14, 0x2, RZ, 0xc0, !PT ;  /* 0x000000020eff7812 */ /* 0x000fe4000784c0ff */
[----:B------:R-:W-:Y:S02]  /*7640*/  IADD3 R10, R20, -0xfc, RZ ;  /* 0xffffff04140a7810 */ /* 0x000fe40007ffe0ff */
[----:B------:R-:W-:Y:S02]  /*7650*/  PLOP3.LUT P0, PT, P0, P1, P2, 0xe0, 0x0 ;  /* 0x000000000000781c */ /* 0x000fe40000703c20 */
[----:B------:R-:W-:-:S02]  /*7660*/  LOP3.LUT P1, RZ, R4, 0x7fffff, RZ, 0xc0, !PT ;  /* 0x007fffff04ff7812 */ /* 0x000fc4000782c0ff */
[----:B------:R-:W-:Y:S02]  /*7670*/  SEL R3, RZ, 0x1, !P0 ;  /* 0x00000001ff037807 */ /* 0x000fe40004000000 */
[----:B------:R-:W-:Y:S02]  /*7680*/  SHF.R.U32.HI R5, RZ, R10, R5 ;  /* 0x0000000aff057219 */ /* 0x000fe40000011605 */
[----:B------:R-:W-:-:S04]  /*7690*/  IADD3 R3, -R3, RZ, RZ ;  /* 0x000000ff03037210 */ /* 0x000fc80007ffe1ff */
[----:B------:R-:W-:-:S13]  /*76a0*/  ISETP.GE.AND P0, PT, R3, RZ, PT ;  /* 0x000000ff0300720c */ /* 0x000fda0003f06270 */
[----:B------:R-:W-:-:S05]  /*76b0*/  @!P0 IADD3 R5, R5, 0x1, RZ ;  /* 0x0000000105058810 */ /* 0x000fca0007ffe0ff */
[----:B------:R-:W-:-:S05]  /*76c0*/  @!P1 IMAD.SHL.U32 R5, R5, 0x2, RZ ;  /* 0x0000000205059824 */ /* 0x000fca00078e00ff */
[----:B------:R-:W-:Y:S01]  /*76d0*/  LOP3.LUT R5, R5, 0x80000000, R4, 0xf8, !PT ;  /* 0x8000000005057812 */ /* 0x000fe200078ef804 */
[----:B------:R-:W-:Y:S06]  /*76e0*/  BRA `(.L_x_71) ;  /* 0x0000000000047947 */ /* 0x000fec0003800000 */
.L_x_72:
[----:B------:R1:W2:Y:S02]  /*76f0*/  MUFU.RCP R5, R4 ;  /* 0x0000000400057308 */ /* 0x0002a40000001000 */
.L_x_71:
[----:B------:R-:W-:Y:S05]  /*7700*/  BSYNC B2 ;  /* 0x0000000000027941 */ /* 0x000fea0003800000 */
.L_x_69:
[----:B--2---:R-:W-:Y:S02]  /*7710*/  MOV R3, R5 ;  /* 0x0000000500037202 */ /* 0x004fe40000000f00 */
[----:B-1----:R-:W-:Y:S02]  /*7720*/  MOV R4, R17 ;  /* 0x0000001100047202 */ /* 0x002fe40000000f00 */
[----:B------:R-:W-:-:S04]  /*7730*/  MOV R5, 0x0 ;  /* 0x0000000000057802 */ /* 0x000fc80000000f00 */
[----:B------:R-:W-:Y:S05]  /*7740*/  RET.REL.NODEC R4 `(_ZN7cutlass13device_kernelINS_4fmha6kernel13FmhaKernelTmaINS1_10collective15FmhaMainloopTmaINS_10bfloat16_tEfN4cute5tupleIJNS7_1CILi64EEENS9_ILi128EEENS9_ILi32EEEEEENS4_13DefaultFusionEJEEENS4_15FmhaFwdEpilogueIS6_fNS8_IJSA_SC_SB_EEEEEJEEEEEvNT_6ParamsE) ;  /* 0xffffff88042c7950 */ /* 0x000fea0003c3ffff */
.L_x_73:
[----:B------:R-:W-:-:S00]  /*7750*/  BRA `(.L_x_73) ;  /* 0xfffffffc00fc7947 */ /* 0x000fc0000383ffff */
[----:B------:R-:W-:-:S00]  /*7760*/  NOP ;  /* 0x0000000000007918 */ /* 0x000fc00000000000 */
        /* <DEDUP_REMOVED lines=9> */
.L_x_74:


//--------------------- .nv.global.init           --------------------------
	.section	.nv.global.init,"aw",@progbits
.nv.global.init:
	.type		$str$23,@object
	.size		$str$23,($str$24 - $str$23)
$str$23:
        /*0000*/ 	.byte	0x28, 0x61, 0x64, 0x64, 0x72, 0x65, 0x73, 0x73, 0x20, 0x26, 0x20, 0x6d, 0x61, 0x73, 0x6b, 0x29
        /*0010*/ 	.byte	0x20, 0x3d, 0x3d, 0x20, 0x30, 0x00
	.type		$str$24,@object
	.size		$str$24,(__unnamed_1 - $str$24)
$str$24:
        /*0016*/ 	.byte	0x2f, 0x74, 0x6d, 0x70, 0x2f, 0x63, 0x75, 0x74, 0x6c, 0x61, 0x73, 0x73, 0x5f, 0x73, 0x77, 0x65
        /*0026*/ 	.byte	0x65, 0x70, 0x5f, 0x73, 0x72, 0x63, 0x2f, 0x69, 0x6e, 0x63, 0x6c, 0x75, 0x64, 0x65, 0x2f, 0x63
        /*0036*/ 	.byte	0x75, 0x74, 0x65, 0x2f, 0x70, 0x6f, 0x69, 0x6e, 0x74, 0x65, 0x72, 0x5f, 0x66, 0x6c, 0x61, 0x67
        /*0046*/ 	.byte	0x67, 0x65, 0x64, 0x2e, 0x68, 0x70, 0x70, 0x00
	.type		__unnamed_1,@object
	.size		__unnamed_1,(.L_0 - __unnamed_1)
__unnamed_1:
        /*004e*/ 	.byte	0x61, 0x75, 0x74, 0x6f, 0x20, 0x63, 0x75, 0x74, 0x65, 0x3a, 0x3a, 0x61, 0x73, 0x5f, 0x70, 0x6f
        /* <DEDUP_REMOVED lines=27> */
        /*020e*/ 	.byte	0x30, 0x3e, 0x3e, 0x3e, 0x3e, 0x3e, 0x5d, 0x00
.L_0:


//--------------------- .nv.shared._ZN7cutlass13device_kernelINS_4fmha6kernel13FmhaKernelTmaINS1_10collective15FmhaMainloopTmaINS_10bfloat16_tEfN4cute5tupleIJNS7_1CILi64EEENS9_ILi128EEENS9_ILi32EEEEEENS4_13DefaultFusionEJEEENS4_15FmhaFwdEpilogueIS6_fNS8_IJSA_SC_SB_EEEEEJEEEEEvNT_6ParamsE --------------------------
	.section	.nv.shared._ZN7cutlass13device_kernelINS_4fmha6kernel13FmhaKernelTmaINS1_10collective15FmhaMainloopTmaINS_10bfloat16_tEfN4cute5tupleIJNS7_1CILi64EEENS9_ILi128EEENS9_ILi32EEEEEENS4_13DefaultFusionEJEEENS4_15FmhaFwdEpilogueIS6_fNS8_IJSA_SC_SB_EEEEEJEEEEEvNT_6ParamsE,"aw",@nobits
	.sectionflags	@""
	.align	16
	.zero		1024


//--------------------- .nv.shared.reserved.0     --------------------------
	.section	.nv.shared.reserved.0,"aw",@nobits
	.weak		__nv_reservedSMEM_offset_0_alias
	.size		__nv_reservedSMEM_offset_0_alias, 0, 0
	.other		__nv_reservedSMEM_offset_0_alias,@"STO_CUDA_RESERVED_SHARED STV_DEFAULT"
__nv_reservedSMEM_offset_0_alias:
	.zero		0


//--------------------- .nv.global                --------------------------
	.section	.nv.global,"aw",@nobits
.nv.global:
	.type		_ZN39_INTERNAL_f86b99dd_4_k_cu_e3ef7be3_33084cute1_E,@object
	.size		_ZN39_INTERNAL_f86b99dd_4_k_cu_e3ef7be3_33084cute1_E,(_ZN39_INTERNAL_f86b99dd_4_k_cu_e3ef7be3_33084cuda3std3__45__cpo6cbeginE - _ZN39_INTERNAL_f86b99dd_4_k_cu_e3ef7be3_33084cute1_E)
_ZN39_INTERNAL_f86b99dd_4_k_cu_e3ef7be3_33084cute1_E:
	.zero		1
	.type		_ZN39_INTERNAL_f86b99dd_4_k_cu_e3ef7be3_33084cuda3std3__45__cpo6cbeginE,@object
	.size		_ZN39_INTERNAL_f86b99dd_4_k_cu_e3ef7be3_33084cuda3std3__45__cpo6cbeginE,(_ZN39_INTERNAL_f86b99dd_4_k_cu_e3ef7be3_33084cuda3std3__48in_placeE - _ZN39_INTERNAL_f86b99dd_4_k_cu_e3ef7be3_33084cuda3std3__45__cpo6cbeginE)
_ZN39_INTERNAL_f86b99dd_4_k_cu_e3ef7be3_33084cuda3std3__45__cpo6cbeginE:
	.zero		1
	.type		_ZN39_INTERNAL_f86b99dd_4_k_cu_e3ef7be3_33084cuda3std3__48in_placeE,@object
	.size		_ZN39_INTERNAL_f86b99dd_4_k_cu_e3ef7be3_33084cuda3std3__48in_placeE,(_ZN39_INTERNAL_f86b99dd_4_k_cu_e3ef7be3_33084cuda3std6ranges3__45__cpo9iter_moveE - _ZN39_INTERNAL_f86b99dd_4_k_cu_e3ef7be3_33084cuda3std3__48in_placeE)
_ZN39_INTERNAL_f86b99dd_4_k_cu_e3ef7be3_33084cuda3std3__48in_placeE:
	.zero		1
	.type		_ZN39_INTERNAL_f86b99dd_4_k_cu_e3ef7be3_33084cuda3std6ranges3__45__cpo9iter_moveE,@object
	.size		_ZN39_INTERNAL_f86b99dd_4_k_cu_e3ef7be3_33084cuda3std6ranges3__45__cpo9iter_moveE,(_ZN39_INTERNAL_f86b99dd_4_k_cu_e3ef7be3_33084cuda3std3__45__cpo5beginE - _ZN39_INTERNAL_f86b99dd_4_k_cu_e3ef7be3_33084cuda3std6ranges3__45__cpo9iter_moveE)
_ZN39_INTERNAL_f86b99dd_4_k_cu_e3ef7be3_33084cuda3std6ranges3__45__cpo9iter_moveE:
	.zero		1
	.type		_ZN39_INTERNAL_f86b99dd_4_k_cu_e3ef7be3_33084cuda3std3__45__cpo5beginE,@object
	.size		_ZN39_INTERNAL_f86b99dd_4_k_cu_e3ef7be3_33084cuda3std3__45__cpo5beginE,(_ZN39_INTERNAL_f86b99dd_4_k_cu_e3ef7be3_33084cuda3std3__441_GLOBAL__N__f86b99dd_4_k_cu_e3ef7be3_33086ignoreE - _ZN39_INTERNAL_f86b99dd_4_k_cu_e3ef7be3_33084cuda3std3__45__cpo5beginE)
_ZN39_INTERNAL_f86b99dd_4_k_cu_e3ef7be3_33084cuda3std3__45__cpo5beginE:
	.zero		1
	.type		_ZN39_INTERNAL_f86b99dd_4_k_cu_e3ef7be3_33084cuda3std3__441_GLOBAL__N__f86b99dd_4_k_cu_e3ef7be3_33086ignoreE,@object
	.size		_ZN39_INTERNAL_f86b99dd_4_k_cu_e3ef7be3_33084cuda3std3__441_GLOBAL__N__f86b99dd_4_k_cu_e3ef7be3_33086ignoreE,(_ZN39_INTERNAL_f86b99dd_4_k_cu_e3ef7be3_33084cute7productE - _ZN39_INTERNAL_f86b99dd_4_k_cu_e3ef7be3_33084cuda3std3__441_GLOBAL__N__f86b99dd_4_k_cu_e3ef7be3_33086ignoreE)
_ZN39_INTERNAL_f86b99dd_4_k_cu_e3ef7be3_33084cuda3std3__441_GLOBAL__N__f86b99dd_4_k_cu_e3ef7be3_33086ignoreE:
	.zero		1
	.type		_ZN39_INTERNAL_f86b99dd_4_k_cu_e3ef7be3_33084cute7productE,@object
	.size		_ZN39_INTERNAL_f86b99dd_4_k_cu_e3ef7be3_33084cute7productE,(_ZN39_INTERNAL_f86b99dd_4_k_cu_e3ef7be3_33084cuda3std3__45__cpo3endE - _ZN39_INTERNAL_f86b99dd_4_k_cu_e3ef7be3_33084cute7productE)
_ZN39_INTERNAL_f86b99dd_4_k_cu_e3ef7be3_33084cute7productE:
	.zero		1
	.type		_ZN39_INTERNAL_f86b99dd_4_k_cu_e3ef7be3_33084cuda3std3__45__cpo3endE,@object
	.size		_ZN39_INTERNAL_f86b99dd_4_k_cu_e3ef7be3_33084cuda3std3__45__cpo3endE,(_ZN39_INTERNAL_f86b99dd_4_k_cu_e3ef7be3_33084cuda3std3__419piecewise_constructE - _ZN39_INTERNAL_f86b99dd_4_k_cu_e3ef7be3_33084cuda3std3__45__cpo3endE)
_ZN39_INTERNAL_f86b99dd_4_k_cu_e3ef7be3_33084cuda3std3__45__cpo3endE:
	.zero		1
	.type		_ZN39_INTERNAL_f86b99dd_4_k_cu_e3ef7be3_33084cuda3std3__419piecewise_constructE,@object
	.size		_ZN39_INTERNAL_f86b99dd_4_k_cu_e3ef7be3_33084cuda3std3__419piecewise_constructE,(_ZN39_INTERNAL_f86b99dd_4_k_cu_e3ef7be3_33084cuda3std3__45__cpo4cendE - _ZN39_INTERNAL_f86b99dd_4_k_cu_e3ef7be3_33084cuda3std3__419piecewise_constructE)
_ZN39_INTERNAL_f86b99dd_4_k_cu_e3ef7be3_33084cuda3std3__419piecewise_constructE:
	.zero		1
	.type		_ZN39_INTERNAL_f86b99dd_4_k_cu_e3ef7be3_33084cuda3std3__45__cpo4cendE,@object
	.size		_ZN39_INTERNAL_f86b99dd_4_k_cu_e3ef7be3_33084cuda3std3__45__cpo4cendE,(_ZN39_INTERNAL_f86b99dd_4_k_cu_e3ef7be3_33084cuda3std6ranges3__45__cpo4swapE - _ZN39_INTERNAL_f86b99dd_4_k_cu_e3ef7be3_33084cuda3std3__45__cpo4cendE)
_ZN39_INTERNAL_f86b99dd_4_k_cu_e3ef7be3_33084cuda3std3__45__cpo4cendE:
	.zero		1
	.type		_ZN39_INTERNAL_f86b99dd_4_k_cu_e3ef7be3_33084cuda3std6ranges3__45__cpo4swapE,@object
	.size		_ZN39_INTERNAL_f86b99dd_4_k_cu_e3ef7be3_33084cuda3std6ranges3__45__cpo4swapE,(.L_8 - _ZN39_INTERNAL_f86b99dd_4_k_cu_e3ef7be3_33084cuda3std6ranges3__45__cpo4swapE)
_ZN39_INTERNAL_f86b99dd_4_k_cu_e3ef7be3_33084cuda3std6ranges3__45__cpo4swapE:
	.zero		1
.L_8:


//--------------------- .nv.constant0._ZN7cutlass13device_kernelINS_4fmha6kernel13FmhaKernelTmaINS1_10collective15FmhaMainloopTmaINS_10bfloat16_tEfN4cute5tupleIJNS7_1CILi64EEENS9_ILi128EEENS9_ILi32EEEEEENS4_13DefaultFusionEJEEENS4_15FmhaFwdEpilogueIS6_fNS8_IJSA_SC_SB_EEEEEJEEEEEvNT_6ParamsE --------------------------
	.section	.nv.constant0._ZN7cutlass13device_kernelINS_4fmha6kernel13FmhaKernelTmaINS1_10collective15FmhaMainloopTmaINS_10bfloat16_tEfN4cute5tupleIJNS7_1CILi64EEENS9_ILi128EEENS9_ILi32EEEEEENS4_13DefaultFusionEJEEENS4_15FmhaFwdEpilogueIS6_fNS8_IJSA_SC_SB_EEEEEJEEEEEvNT_6ParamsE,"a",@progbits
	.sectionflags	@""
	.align	4
.nv.constant0._ZN7cutlass13device_kernelINS_4fmha6kernel13FmhaKernelTmaINS1_10collective15FmhaMainloopTmaINS_10bfloat16_tEfN4cute5tupleIJNS7_1CILi64EEENS9_ILi128EEENS9_ILi32EEEEEENS4_13DefaultFusionEJEEENS4_15FmhaFwdEpilogueIS6_fNS8_IJSA_SC_SB_EEEEEJEEEEEvNT_6ParamsE:
	.zero		2688


//--------------------- SYMBOLS --------------------------

	.type		.nv.reservedSmem.offset0,@object
	.size		.nv.reservedSmem.offset0,0x4
	.type		__assertfail,@function
